	.target	sm_90a

	.elftype	@"ET_EXEC"


//--------------------- .note.nv.tkinfo           --------------------------
	.section	.note.nv.tkinfo,"",@"SHT_NOTE"
	.sectionflags	@"SHF_NOTE_NV_TKINFO"
	.tkinfo
        /*0018*/ 	.word	0x00000002
        /*0030*/ 	.string	""
        /*0030*/ 	.string	"ptxas"
        /*0030*/ 	.string	"Cuda compilation tools, release 13.0, V13.0.88"
        /*0030*/ 	.string	"Build cuda_13.0.r13.0/compiler.36424714_0"
        /*0030*/ 	.string	"-arch sm_90a -m 64 "



//--------------------- .note.nv.cuinfo           --------------------------
	.section	.note.nv.cuinfo,"",@"SHT_NOTE"
	.sectionflags	@"SHF_NOTE_NV_CUINFO"
        /*0018*/ 	.short	0x0002
        /*001a*/ 	.short	0x005a
        /*001c*/ 	.short	0x0082
	.zero		2


//--------------------- .nv.info                  --------------------------
	.section	.nv.info,"",@"SHT_CUDA_INFO"
	.align	4


	//----- nvinfo : EIATTR_REGCOUNT
	.align		4
        /*0000*/ 	.byte	0x04, 0x2f
        /*0002*/ 	.short	(.L_15 - .L_14)
	.align		4
.L_14:
        /*0004*/ 	.word	index@(_ZN7cutlass13device_kernelINS_4gemm6kernel13GemmUniversalIN4cute5tupleIJiiiiEEENS1_10collective13CollectiveMmaINS1_34MainloopSm90TmaGmmaWarpSpecializedILi7ENS5_IJNS4_1CILi2EEENSA_ILi1EEESC_EEENS1_35KernelTmaWarpSpecializedCooperativeEEENS5_IJNSA_ILi384EEENSA_ILi96EEENSA_ILi64EEEEEEaNS5_IJlSC_lEEEaSK_NS4_8TiledMMAINS4_8MMA_AtomIJNS4_4SM904GMMA26MMA_64x96x32_S32S8S8_SS_TNEEEENS4_6LayoutISD_NS5_IJSC_NSA_ILi0EEESS_EEEEENS5_IJNS4_10UnderscoreESV_SV_EEEEENS4_13SM90_TMA_LOADENS4_14ComposedLayoutINS4_7SwizzleILi2ELi4ELi3EEENS4_18smem_ptr_flag_bitsILi8EEENSR_INS5_IJNSA_ILi8EEESI_EEENS5_IJSI_SC_EEEEEEEvNS4_8identityENS4_23SM90_TMA_LOAD_MULTICASTES18_vS19_EENS_8epilogue10collective6detail29Sm90TmaWarpSpecializedAdapterINS1D_15DefaultEpilogueIaSK_SK_NS1C_6thread17LinearCombinationIaLi1EiiLNS1H_9ScaleType4KindE0ELNS_15FloatRoundStyleE2EaEENS1_15EpilogueDefaultEEEEEvvEEEEvNT_6ParamsE)
        /*0008*/ 	.word	0x000000a8


	//----- nvinfo : EIATTR_FRAME_SIZE
	.align		4
.L_15:
        /*000c*/ 	.byte	0x04, 0x11
        /*000e*/ 	.short	(.L_17 - .L_16)
	.align		4
.L_16:
        /*0010*/ 	.word	index@(_ZN7cutlass13device_kernelINS_4gemm6kernel13GemmUniversalIN4cute5tupleIJiiiiEEENS1_10collective13CollectiveMmaINS1_34MainloopSm90TmaGmmaWarpSpecializedILi7ENS5_IJNS4_1CILi2EEENSA_ILi1EEESC_EEENS1_35KernelTmaWarpSpecializedCooperativeEEENS5_IJNSA_ILi384EEENSA_ILi96EEENSA_ILi64EEEEEEaNS5_IJlSC_lEEEaSK_NS4_8TiledMMAINS4_8MMA_AtomIJNS4_4SM904GMMA26MMA_64x96x32_S32S8S8_SS_TNEEEENS4_6LayoutISD_NS5_IJSC_NSA_ILi0EEESS_EEEEENS5_IJNS4_10UnderscoreESV_SV_EEEEENS4_13SM90_TMA_LOADENS4_14ComposedLayoutINS4_7SwizzleILi2ELi4ELi3EEENS4_18smem_ptr_flag_bitsILi8EEENSR_INS5_IJNSA_ILi8EEESI_EEENS5_IJSI_SC_EEEEEEEvNS4_8identityENS4_23SM90_TMA_LOAD_MULTICASTES18_vS19_EENS_8epilogue10collective6detail29Sm90TmaWarpSpecializedAdapterINS1D_15DefaultEpilogueIaSK_SK_NS1C_6thread17LinearCombinationIaLi1EiiLNS1H_9ScaleType4KindE0ELNS_15FloatRoundStyleE2EaEENS1_15EpilogueDefaultEEEEEvvEEEEvNT_6ParamsE)
        /*0014*/ 	.word	0x00000008


	//----- nvinfo : EIATTR_MIN_STACK_SIZE
	.align		4
.L_17:
        /*0018*/ 	.byte	0x04, 0x12
        /*001a*/ 	.short	(.L_19 - .L_18)
	.align		4
.L_18:
        /*001c*/ 	.word	index@(_ZN7cutlass13device_kernelINS_4gemm6kernel13GemmUniversalIN4cute5tupleIJiiiiEEENS1_10collective13CollectiveMmaINS1_34MainloopSm90TmaGmmaWarpSpecializedILi7ENS5_IJNS4_1CILi2EEENSA_ILi1EEESC_EEENS1_35KernelTmaWarpSpecializedCooperativeEEENS5_IJNSA_ILi384EEENSA_ILi96EEENSA_ILi64EEEEEEaNS5_IJlSC_lEEEaSK_NS4_8TiledMMAINS4_8MMA_AtomIJNS4_4SM904GMMA26MMA_64x96x32_S32S8S8_SS_TNEEEENS4_6LayoutISD_NS5_IJSC_NSA_ILi0EEESS_EEEEENS5_IJNS4_10UnderscoreESV_SV_EEEEENS4_13SM90_TMA_LOADENS4_14ComposedLayoutINS4_7SwizzleILi2ELi4ELi3EEENS4_18smem_ptr_flag_bitsILi8EEENSR_INS5_IJNSA_ILi8EEESI_EEENS5_IJSI_SC_EEEEEEEvNS4_8identityENS4_23SM90_TMA_LOAD_MULTICASTES18_vS19_EENS_8epilogue10collective6detail29Sm90TmaWarpSpecializedAdapterINS1D_15DefaultEpilogueIaSK_SK_NS1C_6thread17LinearCombinationIaLi1EiiLNS1H_9ScaleType4KindE0ELNS_15FloatRoundStyleE2EaEENS1_15EpilogueDefaultEEEEEvvEEEEvNT_6ParamsE)
        /*0020*/ 	.word	0x00000008
.L_19:


//--------------------- .nv.compat                --------------------------
	.section	.nv.compat,"",@"SHT_CUDA_COMPAT_INFO"
	.align	4
        /*0000*/ 	.byte	0x02, 0x09, 0x01, 0x00, 0x02, 0x02, 0x04, 0x00, 0x02, 0x05, 0x05, 0x00, 0x03, 0x07, 0x01, 0x01
        /*0010*/ 	.byte	0x02, 0x03, 0x01, 0x00, 0x02, 0x06, 0x01, 0x00, 0x04, 0x0b, 0x08, 0x00, 0x00, 0x00, 0x00, 0x00
        /*0020*/ 	.byte	0x00, 0x00, 0x00, 0x00


//--------------------- .nv.info._ZN7cutlass13device_kernelINS_4gemm6kernel13GemmUniversalIN4cute5tupleIJiiiiEEENS1_10collective13CollectiveMmaINS1_34MainloopSm90TmaGmmaWarpSpecializedILi7ENS5_IJNS4_1CILi2EEENSA_ILi1EEESC_EEENS1_35KernelTmaWarpSpecializedCooperativeEEENS5_IJNSA_ILi384EEENSA_ILi96EEENSA_ILi64EEEEEEaNS5_IJlSC_lEEEaSK_NS4_8TiledMMAINS4_8MMA_AtomIJNS4_4SM904GMMA26MMA_64x96x32_S32S8S8_SS_TNEEEENS4_6LayoutISD_NS5_IJSC_NSA_ILi0EEESS_EEEEENS5_IJNS4_10UnderscoreESV_SV_EEEEENS4_13SM90_TMA_LOADENS4_14ComposedLayoutINS4_7SwizzleILi2ELi4ELi3EEENS4_18smem_ptr_flag_bitsILi8EEENSR_INS5_IJNSA_ILi8EEESI_EEENS5_IJSI_SC_EEEEEEEvNS4_8identityENS4_23SM90_TMA_LOAD_MULTICASTES18_vS19_EENS_8epilogue10collective6detail29Sm90TmaWarpSpecializedAdapterINS1D_15DefaultEpilogueIaSK_SK_NS1C_6thread17LinearCombinationIaLi1EiiLNS1H_9ScaleType4KindE0ELNS_15FloatRoundStyleE2EaEENS1_15EpilogueDefaultEEEEEvvEEEEvNT_6ParamsE --------------------------
	.section	.nv.info._ZN7cutlass13device_kernelINS_4gemm6kernel13GemmUniversalIN4cute5tupleIJiiiiEEENS1_10collective13CollectiveMmaINS1_34MainloopSm90TmaGmmaWarpSpecializedILi7ENS5_IJNS4_1CILi2EEENSA_ILi1EEESC_EEENS1_35KernelTmaWarpSpecializedCooperativeEEENS5_IJNSA_ILi384EEENSA_ILi96EEENSA_ILi64EEEEEEaNS5_IJlSC_lEEEaSK_NS4_8TiledMMAINS4_8MMA_AtomIJNS4_4SM904GMMA26MMA_64x96x32_S32S8S8_SS_TNEEEENS4_6LayoutISD_NS5_IJSC_NSA_ILi0EEESS_EEEEENS5_IJNS4_10UnderscoreESV_SV_EEEEENS4_13SM90_TMA_LOADENS4_14ComposedLayoutINS4_7SwizzleILi2ELi4ELi3EEENS4_18smem_ptr_flag_bitsILi8EEENSR_INS5_IJNSA_ILi8EEESI_EEENS5_IJSI_SC_EEEEEEEvNS4_8identityENS4_23SM90_TMA_LOAD_MULTICASTES18_vS19_EENS_8epilogue10collective6detail29Sm90TmaWarpSpecializedAdapterINS1D_15DefaultEpilogueIaSK_SK_NS1C_6thread17LinearCombinationIaLi1EiiLNS1H_9ScaleType4KindE0ELNS_15FloatRoundStyleE2EaEENS1_15EpilogueDefaultEEEEEvvEEEEvNT_6ParamsE,"",@"SHT_CUDA_INFO"
	.sectionflags	@""
	.align	4


	//----- nvinfo : EIATTR_CUDA_API_VERSION
	.align		4
        /*0000*/ 	.byte	0x04, 0x37
        /*0002*/ 	.short	(.L_21 - .L_20)
.L_20:
        /*0004*/ 	.word	0x00000082


	//----- nvinfo : EIATTR_KPARAM_INFO
	.align		4
.L_21:
        /*0008*/ 	.byte	0x04, 0x17
        /*000a*/ 	.short	(.L_23 - .L_22)
.L_22:
        /*000c*/ 	.word	0x00000000
        /*0010*/ 	.short	0x0000
        /*0012*/ 	.short	0x0070
        /*0014*/ 	.byte	0x00, 0xf0, 0x01, 0x10


	//----- nvinfo : EIATTR_SPARSE_MMA_MASK
	.align		4
.L_23:
        /*0018*/ 	.byte	0x03, 0x50
        /*001a*/ 	.short	0x0000


	//----- nvinfo : EIATTR_MAXREG_COUNT
	.align		4
        /*001c*/ 	.byte	0x03, 0x1b
        /*001e*/ 	.short	0x00a8


	//----- nvinfo : EIATTR_NUM_BARRIERS
	.align		4
        /*0020*/ 	.byte	0x02, 0x4c
        /*0022*/ 	.byte	0x01
	.zero		1


	//----- nvinfo : EIATTR_EXTERNS
	.align		4
        /*0024*/ 	.byte	0x04, 0x0f
        /*0026*/ 	.short	(.L_25 - .L_24)


	//   ....[0]....
	.align		4
.L_24:
        /*0028*/ 	.word	index@(__assertfail)


	//----- nvinfo : EIATTR_ANNOTATIONS
	.align		4
.L_25:
        /*002c*/ 	.byte	0x04, 0x55
        /*002e*/ 	.short	(.L_27 - .L_26)


	//   ....[0]....
.L_26:
        /*0030*/ 	.word	0x00000001
        /*0034*/ 	.byte	0x20, 0x0a, 0x00, 0x00, 0x01, 0x00, 0x00, 0x00, 0x30, 0x0f, 0x00, 0x00, 0x01, 0x00, 0x00, 0x00
        /*0044*/ 	.byte	0xa0, 0x1f, 0x00, 0x00, 0x01, 0x00, 0x00, 0x00, 0xb0, 0xb7, 0x00, 0x00


	//----- nvinfo : EIATTR_MERCURY_ISA_VERSION
	.align		4
.L_27:
        /*0050*/ 	.byte	0x03, 0x5f
        /*0052*/ 	.short	0x0101


	//----- nvinfo : EIATTR_INT_WARP_WIDE_INSTR_OFFSETS
	.align		4
        /*0054*/ 	.byte	0x04, 0x31
        /*0056*/ 	.short	(.L_29 - .L_28)


	//   ....[0]....
.L_28:
        /*0058*/ 	.word	0x000004f0


	//   ....[1]....
        /*005c*/ 	.word	0x00000510


	//   ....[2]....
        /*0060*/ 	.word	0x000006d0


	//----- nvinfo : EIATTR_COOP_GROUP_MASK_REGIDS
	.align		4
.L_29:
        /*0064*/ 	.byte	0x04, 0x29
        /*0066*/ 	.short	(.L_31 - .L_30)


	//   ....[0]....
.L_30:
        /*0068*/ 	.word	0xffffffff


	//   ....[1]....
        /*006c*/ 	.word	0xffffffff


	//   ....[2]....
        /*0070*/ 	.word	0xffffffff


	//   ....[3]....
        /*0074*/ 	.word	0xffffffff


	//   ....[4]....
        /*0078*/ 	.word	0xffffffff


	//   ....[5]....
        /*007c*/ 	.word	0xffffffff


	//----- nvinfo : EIATTR_COOP_GROUP_INSTR_OFFSETS
	.align		4
.L_31:
        /*0080*/ 	.byte	0x04, 0x28
        /*0082*/ 	.short	(.L_33 - .L_32)


	//   ....[0]....
.L_32:
        /*0084*/ 	.word	0x00000070


	//   ....[1]....
        /*0088*/ 	.word	0x00000080


	//   ....[2]....
        /*008c*/ 	.word	0x00000140


	//   ....[3]....
        /*0090*/ 	.word	0x00000340


	//   ....[4]....
        /*0094*/ 	.word	0x00000860


	//   ....[5]....
        /*0098*/ 	.word	0x00001330


	//----- nvinfo : EIATTR_REG_RECONFIG
	.align		4
.L_33:
        /*009c*/ 	.byte	0x01, 0x54
	.zero		2


	//----- nvinfo : EIATTR_SYSCALL_OFFSETS
	.align		4
        /*00a0*/ 	.byte	0x04, 0x46
        /*00a2*/ 	.short	(.L_35 - .L_34)


	//   ....[0]....
.L_34:
        /*00a4*/ 	.word	0x000014e0


	//----- nvinfo : EIATTR_MBARRIER_INSTR_OFFSETS
	.align		4
.L_35:
        /*00a8*/ 	.byte	0x04, 0x39
        /*00aa*/ 	.short	(.L_37 - .L_36)


	//   ....[0]....
.L_36:
        /*00ac*/ 	.word	0x00000240
        /*00b0*/ 	.word	0x000000ff
        /*00b4*/ 	.word	0x00000000
        /*00b8*/ 	.short	0x0100
        /*00ba*/ 	.byte	0x08
	.zero		1


	//   ....[1]....
        /*00bc*/ 	.word	0x00000250
        /*00c0*/ 	.word	0x000000ff
        /*00c4*/ 	.word	0x00000038
        /*00c8*/ 	.short	0x0100
        /*00ca*/ 	.byte	0x08
	.zero		1


	//   ....[2]....
        /*00cc*/ 	.word	0x00000260
        /*00d0*/ 	.word	0x000000ff
        /*00d4*/ 	.word	0x00000008
        /*00d8*/ 	.short	0x0100
        /*00da*/ 	.byte	0x08
	.zero		1


	//   ....[3]....
        /*00dc*/ 	.word	0x00000270
        /*00e0*/ 	.word	0x000000ff
        /*00e4*/ 	.word	0x00000040
        /*00e8*/ 	.short	0x0100
        /*00ea*/ 	.byte	0x08
	.zero		1


	//   ....[4]....
        /*00ec*/ 	.word	0x00000280
        /*00f0*/ 	.word	0x000000ff
        /*00f4*/ 	.word	0x00000010
        /*00f8*/ 	.short	0x0100
        /*00fa*/ 	.byte	0x08
	.zero		1


	//   ....[5]....
        /*00fc*/ 	.word	0x00000290
        /*0100*/ 	.word	0x000000ff
        /*0104*/ 	.word	0x00000048
        /*0108*/ 	.short	0x0100
        /*010a*/ 	.byte	0x08
	.zero		1


	//   ....[6]....
        /*010c*/ 	.word	0x000002a0
        /*0110*/ 	.word	0x000000ff
        /*0114*/ 	.word	0x00000018
        /*0118*/ 	.short	0x0100
        /*011a*/ 	.byte	0x08
	.zero		1


	//   ....[7]....
        /*011c*/ 	.word	0x000002b0
        /*0120*/ 	.word	0x000000ff
        /*0124*/ 	.word	0x00000050
        /*0128*/ 	.short	0x0100
        /*012a*/ 	.byte	0x08
	.zero		1


	//   ....[8]....
        /*012c*/ 	.word	0x000002c0
        /*0130*/ 	.word	0x000000ff
        /*0134*/ 	.word	0x00000020
        /*0138*/ 	.short	0x0100
        /*013a*/ 	.byte	0x08
	.zero		1


	//   ....[9]....
        /*013c*/ 	.word	0x000002d0
        /*0140*/ 	.word	0x000000ff
        /*0144*/ 	.word	0x00000058
        /*0148*/ 	.short	0x0100
        /*014a*/ 	.byte	0x08
	.zero		1


	//   ....[10]....
        /*014c*/ 	.word	0x000002e0
        /*0150*/ 	.word	0x000000ff
        /*0154*/ 	.word	0x00000028
        /*0158*/ 	.short	0x0100
        /*015a*/ 	.byte	0x08
	.zero		1


	//   ....[11]....
        /*015c*/ 	.word	0x000002f0
        /*0160*/ 	.word	0x000000ff
        /*0164*/ 	.word	0x00000060
        /*0168*/ 	.short	0x0100
        /*016a*/ 	.byte	0x08
	.zero		1


	//   ....[12]....
        /*016c*/ 	.word	0x00000300
        /*0170*/ 	.word	0x000000ff
        /*0174*/ 	.word	0x00000030
        /*0178*/ 	.short	0x0100
        /*017a*/ 	.byte	0x08
	.zero		1


	//   ....[13]....
        /*017c*/ 	.word	0x00000310
        /*0180*/ 	.word	0x000000ff
        /*0184*/ 	.word	0x00000068
        /*0188*/ 	.short	0x0100
        /*018a*/ 	.byte	0x08
	.zero		1


	//   ....[14]....
        /*018c*/ 	.word	0x00000760
        /*0190*/ 	.word	0x000000ff
        /*0194*/ 	.word	0x00000080
        /*0198*/ 	.short	0x0100
        /*019a*/ 	.byte	0x06
	.zero		1


	//   ....[15]....
        /*019c*/ 	.word	0x000007f0
        /*01a0*/ 	.word	0x000000ff
        /*01a4*/ 	.word	0x00000088
        /*01a8*/ 	.short	0x0100
        /*01aa*/ 	.byte	0x06
	.zero		1


	//   ....[16]....
        /*01ac*/ 	.word	0x000015b0
        /*01b0*/ 	.word	0x00000003
        /*01b4*/ 	.word	0x00000000
        /*01b8*/ 	.short	0x010a
        /*01ba*/ 	.byte	0x3f
	.zero		1


	//   ....[17]....
        /*01bc*/ 	.word	0x000015f0
        /*01c0*/ 	.word	0x00000003
        /*01c4*/ 	.word	0x00000000
        /*01c8*/ 	.short	0x010a
        /*01ca*/ 	.byte	0x3f
	.zero		1


	//   ....[18]....
        /*01cc*/ 	.word	0x00001a20
        /*01d0*/ 	.word	0x00000005
        /*01d4*/ 	.word	0x00000000
        /*01d8*/ 	.short	0x010a
        /*01da*/ 	.byte	0x3f
	.zero		1


	//   ....[19]....
        /*01dc*/ 	.word	0x00001a60
        /*01e0*/ 	.word	0x00000005
        /*01e4*/ 	.word	0x00000000
        /*01e8*/ 	.short	0x010a
        /*01ea*/ 	.byte	0x3f
	.zero		1


	//   ....[20]....
        /*01ec*/ 	.word	0x00001d20
        /*01f0*/ 	.word	0x00000004
        /*01f4*/ 	.word	0x00000000
        /*01f8*/ 	.short	0x0101
        /*01fa*/ 	.byte	0x3f
	.zero		1


	//   ....[21]....
        /*01fc*/ 	.word	0x00001f60
        /*0200*/ 	.word	0x00000000
        /*0204*/ 	.word	0x00000000
        /*0208*/ 	.short	0x0101
        /*020a*/ 	.byte	0x3f
	.zero		1


	//   ....[22]....
        /*020c*/ 	.word	0x0000c100
        /*0210*/ 	.word	0x00000015
        /*0214*/ 	.word	0x00000038
        /*0218*/ 	.short	0x010a
        /*021a*/ 	.byte	0x3f
	.zero		1


	//   ....[23]....
        /*021c*/ 	.word	0x0000c4f0
        /*0220*/ 	.word	0x00000006
        /*0224*/ 	.word	0x00000088
        /*0228*/ 	.short	0x0101
        /*022a*/ 	.byte	0x3f
	.zero		1


	//   ....[24]....
        /*022c*/ 	.word	0x0000cc30
        /*0230*/ 	.word	0x00000007
        /*0234*/ 	.word	0x00000000
        /*0238*/ 	.short	0x010a
        /*023a*/ 	.byte	0x3f
	.zero		1


	//   ....[25]....
        /*023c*/ 	.word	0x0000ccb0
        /*0240*/ 	.word	0x00000009
        /*0244*/ 	.word	0x00000000
        /*0248*/ 	.short	0x010a
        /*024a*/ 	.byte	0x3f
	.zero		1


	//   ....[26]....
        /*024c*/ 	.word	0x0000cd40
        /*0250*/ 	.word	0x00000006
        /*0254*/ 	.word	0x00000000
        /*0258*/ 	.short	0x010a
        /*025a*/ 	.byte	0x3f
	.zero		1


	//   ....[27]....
        /*025c*/ 	.word	0x0000cdd0
        /*0260*/ 	.word	0x00000009
        /*0264*/ 	.word	0x00000000
        /*0268*/ 	.short	0x010a
        /*026a*/ 	.byte	0x3f
	.zero		1


	//   ....[28]....
        /*026c*/ 	.word	0x0000ce60
        /*0270*/ 	.word	0x00000006
        /*0274*/ 	.word	0x00000000
        /*0278*/ 	.short	0x010a
        /*027a*/ 	.byte	0x3f
	.zero		1


	//   ....[29]....
        /*027c*/ 	.word	0x0000cef0
        /*0280*/ 	.word	0x00000009
        /*0284*/ 	.word	0x00000000
        /*0288*/ 	.short	0x010a
        /*028a*/ 	.byte	0x3f
	.zero		1


	//   ....[30]....
        /*028c*/ 	.word	0x0000cf80
        /*0290*/ 	.word	0x00000003
        /*0294*/ 	.word	0x00000000
        /*0298*/ 	.short	0x010a
        /*029a*/ 	.byte	0x3f
	.zero		1


	//   ....[31]....
        /*029c*/ 	.word	0x0000cfe0
        /*02a0*/ 	.word	0x00000003
        /*02a4*/ 	.word	0x00000000
        /*02a8*/ 	.short	0x010a
        /*02aa*/ 	.byte	0x3f
	.zero		1


	//   ....[32]....
        /*02ac*/ 	.word	0x0000d030
        /*02b0*/ 	.word	0x00000005
        /*02b4*/ 	.word	0x00000000
        /*02b8*/ 	.short	0x010a
        /*02ba*/ 	.byte	0x3f
	.zero		1


	//   ....[33]....
        /*02bc*/ 	.word	0x0000d100
        /*02c0*/ 	.word	0x00000015
        /*02c4*/ 	.word	0x00000038
        /*02c8*/ 	.short	0x010a
        /*02ca*/ 	.byte	0x3f
	.zero		1


	//   ....[34]....
        /*02cc*/ 	.word	0x0000d1d0
        /*02d0*/ 	.word	0x00000007
        /*02d4*/ 	.word	0x00000000
        /*02d8*/ 	.short	0x010a
        /*02da*/ 	.byte	0x3f
	.zero		1


	//   ....[35]....
        /*02dc*/ 	.word	0x0000d220
        /*02e0*/ 	.word	0x00000009
        /*02e4*/ 	.word	0x00000000
        /*02e8*/ 	.short	0x010a
        /*02ea*/ 	.byte	0x3f
	.zero		1


	//   ....[36]....
        /*02ec*/ 	.word	0x0000d270
        /*02f0*/ 	.word	0x00000006
        /*02f4*/ 	.word	0x00000000
        /*02f8*/ 	.short	0x010a
        /*02fa*/ 	.byte	0x3f
	.zero		1


	//   ....[37]....
        /*02fc*/ 	.word	0x0000d2c0
        /*0300*/ 	.word	0x00000009
        /*0304*/ 	.word	0x00000000
        /*0308*/ 	.short	0x010a
        /*030a*/ 	.byte	0x3f
	.zero		1


	//   ....[38]....
        /*030c*/ 	.word	0x0000d310
        /*0310*/ 	.word	0x00000006
        /*0314*/ 	.word	0x00000000
        /*0318*/ 	.short	0x010a
        /*031a*/ 	.byte	0x3f
	.zero		1


	//   ....[39]....
        /*031c*/ 	.word	0x0000d360
        /*0320*/ 	.word	0x00000009
        /*0324*/ 	.word	0x00000000
        /*0328*/ 	.short	0x010a
        /*032a*/ 	.byte	0x3f
	.zero		1


	//----- nvinfo : EIATTR_NUM_MBARRIERS
	.align		4
.L_37:
        /*032c*/ 	.byte	0x03, 0x38
        /*032e*/ 	.short	0x0010


	//----- nvinfo : EIATTR_EXIT_INSTR_OFFSETS
	.align		4
        /*0330*/ 	.byte	0x04, 0x1c
        /*0332*/ 	.short	(.L_39 - .L_38)


	//   ....[0]....
.L_38:
        /*0334*/ 	.word	0x000009c0


	//   ....[1]....
        /*0338*/ 	.word	0x00001220


	//   ....[2]....
        /*033c*/ 	.word	0x0000b7e0


	//   ....[3]....
        /*0340*/ 	.word	0x0000bd70


	//   ....[4]....
        /*0344*/ 	.word	0x0000cfd0


	//----- nvinfo : EIATTR_MAX_THREADS
	.align		4
.L_39:
        /*0348*/ 	.byte	0x04, 0x05
        /*034a*/ 	.short	(.L_41 - .L_40)
.L_40:
        /*034c*/ 	.word	0x00000180
        /*0350*/ 	.word	0x00000001
        /*0354*/ 	.word	0x00000001


	//----- nvinfo : EIATTR_CRS_STACK_SIZE
	.align		4
.L_41:
        /*0358*/ 	.byte	0x04, 0x1e
        /*035a*/ 	.short	(.L_43 - .L_42)
.L_42:
        /*035c*/ 	.word	0x00000000


	//----- nvinfo : EIATTR_CBANK_PARAM_SIZE
	.align		4
.L_43:
        /*0360*/ 	.byte	0x03, 0x19
        /*0362*/ 	.short	0x0470


	//----- nvinfo : EIATTR_PARAM_CBANK
	.align		4
        /*0364*/ 	.byte	0x04, 0x0a
        /*0366*/ 	.short	(.L_45 - .L_44)
	.align		4
.L_44:
        /*0368*/ 	.word	index@(.nv.constant0._ZN7cutlass13device_kernelINS_4gemm6kernel13GemmUniversalIN4cute5tupleIJiiiiEEENS1_10collective13CollectiveMmaINS1_34MainloopSm90TmaGmmaWarpSpecializedILi7ENS5_IJNS4_1CILi2EEENSA_ILi1EEESC_EEENS1_35KernelTmaWarpSpecializedCooperativeEEENS5_IJNSA_ILi384EEENSA_ILi96EEENSA_ILi64EEEEEEaNS5_IJlSC_lEEEaSK_NS4_8TiledMMAINS4_8MMA_AtomIJNS4_4SM904GMMA26MMA_64x96x32_S32S8S8_SS_TNEEEENS4_6LayoutISD_NS5_IJSC_NSA_ILi0EEESS_EEEEENS5_IJNS4_10UnderscoreESV_SV_EEEEENS4_13SM90_TMA_LOADENS4_14ComposedLayoutINS4_7SwizzleILi2ELi4ELi3EEENS4_18smem_ptr_flag_bitsILi8EEENSR_INS5_IJNSA_ILi8EEESI_EEENS5_IJSI_SC_EEEEEEEvNS4_8identityENS4_23SM90_TMA_LOAD_MULTICASTES18_vS19_EENS_8epilogue10collective6detail29Sm90TmaWarpSpecializedAdapterINS1D_15DefaultEpilogueIaSK_SK_NS1C_6thread17LinearCombinationIaLi1EiiLNS1H_9ScaleType4KindE0ELNS_15FloatRoundStyleE2EaEENS1_15EpilogueDefaultEEEEEvvEEEEvNT_6ParamsE)
        /*036c*/ 	.short	0x0210
        /*036e*/ 	.short	0x0470


	//----- nvinfo : EIATTR_SW_WAR
	.align		4
.L_45:
        /*0370*/ 	.byte	0x04, 0x36
        /*0372*/ 	.short	(.L_47 - .L_46)
.L_46:
        /*0374*/ 	.word	0x00000008
.L_47:


//--------------------- .nv.callgraph             --------------------------
	.section	.nv.callgraph,"",@"SHT_CUDA_CALLGRAPH"
	.align	4
	.sectionentsize	8
	.align		4
        /*0000*/ 	.word	0x00000000
	.align		4
        /*0004*/ 	.word	0xffffffff
	.align		4
        /*0008*/ 	.word	index@(_ZN7cutlass13device_kernelINS_4gemm6kernel13GemmUniversalIN4cute5tupleIJiiiiEEENS1_10collective13CollectiveMmaINS1_34MainloopSm90TmaGmmaWarpSpecializedILi7ENS5_IJNS4_1CILi2EEENSA_ILi1EEESC_EEENS1_35KernelTmaWarpSpecializedCooperativeEEENS5_IJNSA_ILi384EEENSA_ILi96EEENSA_ILi64EEEEEEaNS5_IJlSC_lEEEaSK_NS4_8TiledMMAINS4_8MMA_AtomIJNS4_4SM904GMMA26MMA_64x96x32_S32S8S8_SS_TNEEEENS4_6LayoutISD_NS5_IJSC_NSA_ILi0EEESS_EEEEENS5_IJNS4_10UnderscoreESV_SV_EEEEENS4_13SM90_TMA_LOADENS4_14ComposedLayoutINS4_7SwizzleILi2ELi4ELi3EEENS4_18smem_ptr_flag_bitsILi8EEENSR_INS5_IJNSA_ILi8EEESI_EEENS5_IJSI_SC_EEEEEEEvNS4_8identityENS4_23SM90_TMA_LOAD_MULTICASTES18_vS19_EENS_8epilogue10collective6detail29Sm90TmaWarpSpecializedAdapterINS1D_15DefaultEpilogueIaSK_SK_NS1C_6thread17LinearCombinationIaLi1EiiLNS1H_9ScaleType4KindE0ELNS_15FloatRoundStyleE2EaEENS1_15EpilogueDefaultEEEEEvvEEEEvNT_6ParamsE)
	.align		4
        /*000c*/ 	.word	index@(__assertfail)
	.align		4
        /*0010*/ 	.word	0x00000000
	.align		4
        /*0014*/ 	.word	0xfffffffe
	.align		4
        /*0018*/ 	.word	0x00000000
	.align		4
        /*001c*/ 	.word	0xfffffffd
	.align		4
        /*0020*/ 	.word	0x00000000
	.align		4
        /*0024*/ 	.word	0xfffffffc


//--------------------- .nv.constant4             --------------------------
	.section	.nv.constant4,"a",@progbits
	.align	8
	.align		8
.nv.constant4:
        /*0000*/ 	.dword	__assertfail
	.align		8
        /*0008*/ 	.dword	__unnamed_1
	.align		8
        /*0010*/ 	.dword	_ZN40_INTERNAL_698aac9a_4_k_cu_29c434fe_149534cuda3std3__45__cpo5beginE
	.align		8
        /*0018*/ 	.dword	_ZN40_INTERNAL_698aac9a_4_k_cu_29c434fe_149534cuda3std3__45__cpo3endE
	.align		8
        /*0020*/ 	.dword	_ZN40_INTERNAL_698aac9a_4_k_cu_29c434fe_149534cuda3std3__45__cpo6cbeginE
	.align		8
        /*0028*/ 	.dword	_ZN40_INTERNAL_698aac9a_4_k_cu_29c434fe_149534cuda3std3__45__cpo4cendE
	.align		8
        /*0030*/ 	.dword	_ZN40_INTERNAL_698aac9a_4_k_cu_29c434fe_149534cuda3std3__442_GLOBAL__N__698aac9a_4_k_cu_29c434fe_149536ignoreE
	.align		8
        /*0038*/ 	.dword	_ZN40_INTERNAL_698aac9a_4_k_cu_29c434fe_149534cuda3std3__419piecewise_constructE
	.align		8
        /*0040*/ 	.dword	_ZN40_INTERNAL_698aac9a_4_k_cu_29c434fe_149534cuda3std3__48in_placeE
	.align		8
        /*0048*/ 	.dword	_ZN40_INTERNAL_698aac9a_4_k_cu_29c434fe_149534cuda3std6ranges3__45__cpo4swapE
	.align		8
        /*0050*/ 	.dword	_ZN40_INTERNAL_698aac9a_4_k_cu_29c434fe_149534cuda3std6ranges3__45__cpo9iter_moveE
	.align		8
        /*0058*/ 	.dword	_ZN40_INTERNAL_698aac9a_4_k_cu_29c434fe_149534cute7productE
	.align		8
        /*0060*/ 	.dword	_ZN40_INTERNAL_698aac9a_4_k_cu_29c434fe_149534cute1_E
	.align		8
        /*0068*/ 	.dword	$str$22
	.align		8
        /*0070*/ 	.dword	$str$23


//--------------------- .text._ZN7cutlass13device_kernelINS_4gemm6kernel13GemmUniversalIN4cute5tupleIJiiiiEEENS1_10collective13CollectiveMmaINS1_34MainloopSm90TmaGmmaWarpSpecializedILi7ENS5_IJNS4_1CILi2EEENSA_ILi1EEESC_EEENS1_35KernelTmaWarpSpecializedCooperativeEEENS5_IJNSA_ILi384EEENSA_ILi96EEENSA_ILi64EEEEEEaNS5_IJlSC_lEEEaSK_NS4_8TiledMMAINS4_8MMA_AtomIJNS4_4SM904GMMA26MMA_64x96x32_S32S8S8_SS_TNEEEENS4_6LayoutISD_NS5_IJSC_NSA_ILi0EEESS_EEEEENS5_IJNS4_10UnderscoreESV_SV_EEEEENS4_13SM90_TMA_LOADENS4_14ComposedLayoutINS4_7SwizzleILi2ELi4ELi3EEENS4_18smem_ptr_flag_bitsILi8EEENSR_INS5_IJNSA_ILi8EEESI_EEENS5_IJSI_SC_EEEEEEEvNS4_8identityENS4_23SM90_TMA_LOAD_MULTICASTES18_vS19_EENS_8epilogue10collective6detail29Sm90TmaWarpSpecializedAdapterINS1D_15DefaultEpilogueIaSK_SK_NS1C_6thread17LinearCombinationIaLi1EiiLNS1H_9ScaleType4KindE0ELNS_15FloatRoundStyleE2EaEENS1_15EpilogueDefaultEEEEEvvEEEEvNT_6ParamsE --------------------------
	.section	.text._ZN7cutlass13device_kernelINS_4gemm6kernel13GemmUniversalIN4cute5tupleIJiiiiEEENS1_10collective13CollectiveMmaINS1_34MainloopSm90TmaGmmaWarpSpecializedILi7ENS5_IJNS4_1CILi2EEENSA_ILi1EEESC_EEENS1_35KernelTmaWarpSpecializedCooperativeEEENS5_IJNSA_ILi384EEENSA_ILi96EEENSA_ILi64EEEEEEaNS5_IJlSC_lEEEaSK_NS4_8TiledMMAINS4_8MMA_AtomIJNS4_4SM904GMMA26MMA_64x96x32_S32S8S8_SS_TNEEEENS4_6LayoutISD_NS5_IJSC_NSA_ILi0EEESS_EEEEENS5_IJNS4_10UnderscoreESV_SV_EEEEENS4_13SM90_TMA_LOADENS4_14ComposedLayoutINS4_7SwizzleILi2ELi4ELi3EEENS4_18smem_ptr_flag_bitsILi8EEENSR_INS5_IJNSA_ILi8EEESI_EEENS5_IJSI_SC_EEEEEEEvNS4_8identityENS4_23SM90_TMA_LOAD_MULTICASTES18_vS19_EENS_8epilogue10collective6detail29Sm90TmaWarpSpecializedAdapterINS1D_15DefaultEpilogueIaSK_SK_NS1C_6thread17LinearCombinationIaLi1EiiLNS1H_9ScaleType4KindE0ELNS_15FloatRoundStyleE2EaEENS1_15EpilogueDefaultEEEEEvvEEEEvNT_6ParamsE,"ax",@progbits
	.align	128
.text._ZN7cutlass13device_kernelINS_4gemm6kernel13GemmUniversalIN4cute5tupleIJiiiiEEENS1_10collective13CollectiveMmaINS1_34MainloopSm90TmaGmmaWarpSpecializedILi7ENS5_IJNS4_1CILi2EEENSA_ILi1EEESC_EEENS1_35KernelTmaWarpSpecializedCooperativeEEENS5_IJNSA_ILi384EEENSA_ILi96EEENSA_ILi64EEEEEEaNS5_IJlSC_lEEEaSK_NS4_8TiledMMAINS4_8MMA_AtomIJNS4_4SM904GMMA26MMA_64x96x32_S32S8S8_SS_TNEEEENS4_6LayoutISD_NS5_IJSC_NSA_ILi0EEESS_EEEEENS5_IJNS4_10UnderscoreESV_SV_EEEEENS4_13SM90_TMA_LOADENS4_14ComposedLayoutINS4_7SwizzleILi2ELi4ELi3EEENS4_18smem_ptr_flag_bitsILi8EEENSR_INS5_IJNSA_ILi8EEESI_EEENS5_IJSI_SC_EEEEEEEvNS4_8identityENS4_23SM90_TMA_LOAD_MULTICASTES18_vS19_EENS_8epilogue10collective6detail29Sm90TmaWarpSpecializedAdapterINS1D_15DefaultEpilogueIaSK_SK_NS1C_6thread17LinearCombinationIaLi1EiiLNS1H_9ScaleType4KindE0ELNS_15FloatRoundStyleE2EaEENS1_15EpilogueDefaultEEEEEvvEEEEvNT_6ParamsE:
        .type           _ZN7cutlass13device_kernelINS_4gemm6kernel13GemmUniversalIN4cute5tupleIJiiiiEEENS1_10collective13CollectiveMmaINS1_34MainloopSm90TmaGmmaWarpSpecializedILi7ENS5_IJNS4_1CILi2EEENSA_ILi1EEESC_EEENS1_35KernelTmaWarpSpecializedCooperativeEEENS5_IJNSA_ILi384EEENSA_ILi96EEENSA_ILi64EEEEEEaNS5_IJlSC_lEEEaSK_NS4_8TiledMMAINS4_8MMA_AtomIJNS4_4SM904GMMA26MMA_64x96x32_S32S8S8_SS_TNEEEENS4_6LayoutISD_NS5_IJSC_NSA_ILi0EEESS_EEEEENS5_IJNS4_10UnderscoreESV_SV_EEEEENS4_13SM90_TMA_LOADENS4_14ComposedLayoutINS4_7SwizzleILi2ELi4ELi3EEENS4_18smem_ptr_flag_bitsILi8EEENSR_INS5_IJNSA_ILi8EEESI_EEENS5_IJSI_SC_EEEEEEEvNS4_8identityENS4_23SM90_TMA_LOAD_MULTICASTES18_vS19_EENS_8epilogue10collective6detail29Sm90TmaWarpSpecializedAdapterINS1D_15DefaultEpilogueIaSK_SK_NS1C_6thread17LinearCombinationIaLi1EiiLNS1H_9ScaleType4KindE0ELNS_15FloatRoundStyleE2EaEENS1_15EpilogueDefaultEEEEEvvEEEEvNT_6ParamsE,@function
        .size           _ZN7cutlass13device_kernelINS_4gemm6kernel13GemmUniversalIN4cute5tupleIJiiiiEEENS1_10collective13CollectiveMmaINS1_34MainloopSm90TmaGmmaWarpSpecializedILi7ENS5_IJNS4_1CILi2EEENSA_ILi1EEESC_EEENS1_35KernelTmaWarpSpecializedCooperativeEEENS5_IJNSA_ILi384EEENSA_ILi96EEENSA_ILi64EEEEEEaNS5_IJlSC_lEEEaSK_NS4_8TiledMMAINS4_8MMA_AtomIJNS4_4SM904GMMA26MMA_64x96x32_S32S8S8_SS_TNEEEENS4_6LayoutISD_NS5_IJSC_NSA_ILi0EEESS_EEEEENS5_IJNS4_10UnderscoreESV_SV_EEEEENS4_13SM90_TMA_LOADENS4_14ComposedLayoutINS4_7SwizzleILi2ELi4ELi3EEENS4_18smem_ptr_flag_bitsILi8EEENSR_INS5_IJNSA_ILi8EEESI_EEENS5_IJSI_SC_EEEEEEEvNS4_8identityENS4_23SM90_TMA_LOAD_MULTICASTES18_vS19_EENS_8epilogue10collective6detail29Sm90TmaWarpSpecializedAdapterINS1D_15DefaultEpilogueIaSK_SK_NS1C_6thread17LinearCombinationIaLi1EiiLNS1H_9ScaleType4KindE0ELNS_15FloatRoundStyleE2EaEENS1_15EpilogueDefaultEEEEEvvEEEEvNT_6ParamsE,(.L_x_369 - _ZN7cutlass13device_kernelINS_4gemm6kernel13GemmUniversalIN4cute5tupleIJiiiiEEENS1_10collective13CollectiveMmaINS1_34MainloopSm90TmaGmmaWarpSpecializedILi7ENS5_IJNS4_1CILi2EEENSA_ILi1EEESC_EEENS1_35KernelTmaWarpSpecializedCooperativeEEENS5_IJNSA_ILi384EEENSA_ILi96EEENSA_ILi64EEEEEEaNS5_IJlSC_lEEEaSK_NS4_8TiledMMAINS4_8MMA_AtomIJNS4_4SM904GMMA26MMA_64x96x32_S32S8S8_SS_TNEEEENS4_6LayoutISD_NS5_IJSC_NSA_ILi0EEESS_EEEEENS5_IJNS4_10UnderscoreESV_SV_EEEEENS4_13SM90_TMA_LOADENS4_14ComposedLayoutINS4_7SwizzleILi2ELi4ELi3EEENS4_18smem_ptr_flag_bitsILi8EEENSR_INS5_IJNSA_ILi8EEESI_EEENS5_IJSI_SC_EEEEEEEvNS4_8identityENS4_23SM90_TMA_LOAD_MULTICASTES18_vS19_EENS_8epilogue10collective6detail29Sm90TmaWarpSpecializedAdapterINS1D_15DefaultEpilogueIaSK_SK_NS1C_6thread17LinearCombinationIaLi1EiiLNS1H_9ScaleType4KindE0ELNS_15FloatRoundStyleE2EaEENS1_15EpilogueDefaultEEEEEvvEEEEvNT_6ParamsE)
        .other          _ZN7cutlass13device_kernelINS_4gemm6kernel13GemmUniversalIN4cute5tupleIJiiiiEEENS1_10collective13CollectiveMmaINS1_34MainloopSm90TmaGmmaWarpSpecializedILi7ENS5_IJNS4_1CILi2EEENSA_ILi1EEESC_EEENS1_35KernelTmaWarpSpecializedCooperativeEEENS5_IJNSA_ILi384EEENSA_ILi96EEENSA_ILi64EEEEEEaNS5_IJlSC_lEEEaSK_NS4_8TiledMMAINS4_8MMA_AtomIJNS4_4SM904GMMA26MMA_64x96x32_S32S8S8_SS_TNEEEENS4_6LayoutISD_NS5_IJSC_NSA_ILi0EEESS_EEEEENS5_IJNS4_10UnderscoreESV_SV_EEEEENS4_13SM90_TMA_LOADENS4_14ComposedLayoutINS4_7SwizzleILi2ELi4ELi3EEENS4_18smem_ptr_flag_bitsILi8EEENSR_INS5_IJNSA_ILi8EEESI_EEENS5_IJSI_SC_EEEEEEEvNS4_8identityENS4_23SM90_TMA_LOAD_MULTICASTES18_vS19_EENS_8epilogue10collective6detail29Sm90TmaWarpSpecializedAdapterINS1D_15DefaultEpilogueIaSK_SK_NS1C_6thread17LinearCombinationIaLi1EiiLNS1H_9ScaleType4KindE0ELNS_15FloatRoundStyleE2EaEENS1_15EpilogueDefaultEEEEEvvEEEEvNT_6ParamsE,@"STO_CUDA_ENTRY STV_DEFAULT"
_ZN7cutlass13device_kernelINS_4gemm6kernel13GemmUniversalIN4cute5tupleIJiiiiEEENS1_10collective13CollectiveMmaINS1_34MainloopSm90TmaGmmaWarpSpecializedILi7ENS5_IJNS4_1CILi2EEENSA_ILi1EEESC_EEENS1_35KernelTmaWarpSpecializedCooperativeEEENS5_IJNSA_ILi384EEENSA_ILi96EEENSA_ILi64EEEEEEaNS5_IJlSC_lEEEaSK_NS4_8TiledMMAINS4_8MMA_AtomIJNS4_4SM904GMMA26MMA_64x96x32_S32S8S8_SS_TNEEEENS4_6LayoutISD_NS5_IJSC_NSA_ILi0EEESS_EEEEENS5_IJNS4_10UnderscoreESV_SV_EEEEENS4_13SM90_TMA_LOADENS4_14ComposedLayoutINS4_7SwizzleILi2ELi4ELi3EEENS4_18smem_ptr_flag_bitsILi8EEENSR_INS5_IJNSA_ILi8EEESI_EEENS5_IJSI_SC_EEEEEEEvNS4_8identityENS4_23SM90_TMA_LOAD_MULTICASTES18_vS19_EENS_8epilogue10collective6detail29Sm90TmaWarpSpecializedAdapterINS1D_15DefaultEpilogueIaSK_SK_NS1C_6thread17LinearCombinationIaLi1EiiLNS1H_9ScaleType4KindE0ELNS_15FloatRoundStyleE2EaEENS1_15EpilogueDefaultEEEEEvvEEEEvNT_6ParamsE:
[----:B------:R-:W0:Y:S02]  /*0000*/  LDC R1, c[0x0][0x28] ;  /* 0x00000a00ff017b82 */ /* 0x000e240000000800 */
[----:B0-----:R-:W-:Y:S01]  /*0010*/  VIADD R1, R1, 0xfffffff8 ;  /* 0xfffffff801017836 */ /* 0x001fe20000000000 */
[----:B------:R-:W0:Y:S01]  /*0020*/  S2R R6, SR_TID.X ;  /* 0x0000000000067919 */ /* 0x000e220000002100 */
[----:B------:R-:W-:Y:S01]  /*0030*/  ELECT P0, URZ, PT ;  /* 0x00000000003f782f */ /* 0x000fe20003800000 */
[----:B------:R-:W-:Y:S01]  /*0040*/  BSSY B0, `(.L_x_0) ;  /* 0x000000f000007945 */ /* 0x000fe20003800000 */
[--C-:B0-----:R-:W-:Y:S02]  /*0050*/  SHF.R.U32.HI R0, RZ, 0x5, R6.reuse ;  /* 0x00000005ff007819 */ /* 0x101fe40000011606 */
[----:B------:R-:W-:-:S03]  /*0060*/  SHF.R.U32.HI R3, RZ, 0x7, R6 ;  /* 0x00000007ff037819 */ /* 0x000fc60000011606 */
[----:B------:R-:W0:Y:S04]  /*0070*/  SHFL.IDX PT, R2, R0, RZ, 0x1f ;  /* 0x00001fff00027589 */ /* 0x000e2800000e0000 */
[----:B------:R1:W2:Y:S01]  /*0080*/  SHFL.IDX PT, R5, R3, RZ, 0x1f ;  /* 0x00001fff03057589 */ /* 0x0002a200000e0000 */
[----:B0-----:R-:W-:-:S13]  /*0090*/  ISETP.NE.OR P0, PT, R2, RZ, !P0 ;  /* 0x000000ff0200720c */ /* 0x001fda0004705670 */
[----:B-12---:R-:W-:Y:S05]  /*00a0*/  @P0 BRA `(.L_x_1) ;  /* 0x0000000000200947 */ /* 0x006fea0003800000 */
[----:B------:R-:W-:Y:S02]  /*00b0*/  ULDC.64 UR4, c[0x0][0x198] ;  /* 0x0000660000047ab9 */ /* 0x000fe40000000a00 */
[----:B------:R-:W-:Y:S02]  /*00c0*/  UIADD3 UR6, UP0, UR4, 0xf0, URZ ;  /* 0x000000f004067890 */ /* 0x000fe4000ff1e03f */
[----:B------:R-:W-:Y:S02]  /*00d0*/  UIADD3 UR4, UP1, UR4, 0x1f0, URZ ;  /* 0x000001f004047890 */ /* 0x000fe4000ff3e03f */
[----:B------:R-:W-:Y:S02]  /*00e0*/  UIADD3.X UR7, URZ, UR5, URZ, UP0, !UPT ;  /* 0x000000053f077290 */ /* 0x000fe400087fe43f */
[----:B------:R-:W-:-:S07]  /*00f0*/  UIADD3.X UR5, URZ, UR5, URZ, UP1, !UPT ;  /* 0x000000053f057290 */ /* 0x000fce0008ffe43f */
[----:B------:R0:W-:Y:S02]  /*0100*/  UTMACCTL.PF [UR6] ;  /* 0x00000000060079b9 */ /* 0x0001e40008040000 */
[----:B------:R0:W-:Y:S02]  /*0110*/  UTMACCTL.PF [UR4] ;  /* 0x00000000040079b9 */ /* 0x0001e40008040000 */
[----:B0-----:R-:W-:Y:S01]  /*0120*/  NOP ;  /* 0x0000000000007918 */ /* 0x001fe20000000000 */
.L_x_1:
[----:B------:R-:W-:Y:S05]  /*0130*/  BSYNC B0 ;  /* 0x0000000000007941 */ /* 0x000fea0003800000 */
.L_x_0:
[----:B------:R-:W0:Y:S02]  /*0140*/  SHFL.IDX PT, R3, R0, RZ, 0x1f ;  /* 0x00001fff00037589 */ /* 0x000e2400000e0000 */
[----:B0-----:R-:W-:-:S13]  /*0150*/  ISETP.NE.AND P0, PT, R3, RZ, PT ;  /* 0x000000ff0300720c */ /* 0x001fda0003f05270 */
[----:B------:R-:W-:Y:S05]  /*0160*/  @P0 BRA `(.L_x_2) ;  /* 0x0000000000700947 */ /* 0x000fea0003800000 */
[----:B------:R-:W0:Y:S01]  /*0170*/  S2UR UR8, SR_CgaCtaId ;  /* 0x00000000000879c3 */ /* 0x000e220000008800 */
[----:B------:R-:W-:Y:S01]  /*0180*/  UMOV UR4, 0x400 ;  /* 0x0000040000047882 */ /* 0x000fe20000000000 */
[----:B------:R-:W-:Y:S01]  /*0190*/  UMOV UR5, 0x1 ;  /* 0x0000000100057882 */ /* 0x000fe20000000000 */
[----:B------:R-:W-:Y:S01]  /*01a0*/  UMOV UR6, 0x4 ;  /* 0x0000000400067882 */ /* 0x000fe20000000000 */
[----:B------:R-:W-:Y:S01]  /*01b0*/  ELECT P0, URZ, PT ;  /* 0x00000000003f782f */ /* 0x000fe20003800000 */
[----:B------:R-:W-:-:S04]  /*01c0*/  UIADD3 UR6, -UR6, 0x100000, URZ ;  /* 0x0010000006067890 */ /* 0x000fc8000fffe13f */
[----:B------:R-:W-:Y:S02]  /*01d0*/  USHF.L.U32 UR7, UR6, 0xb, URZ ;  /* 0x0000000b06077899 */ /* 0x000fe4000800063f */
[----:B------:R-:W-:Y:S02]  /*01e0*/  USHF.L.U32 UR6, UR6, 0x1, URZ ;  /* 0x0000000106067899 */ /* 0x000fe4000800063f */
[----:B0-----:R-:W-:Y:S02]  /*01f0*/  ULEA UR8, UR8, UR4, 0x18 ;  /* 0x0000000408087291 */ /* 0x001fe4000f8ec03f */
[----:B------:R-:W-:-:S04]  /*0200*/  UIADD3 UR4, -UR5, 0x100000, URZ ;  /* 0x0010000005047890 */ /* 0x000fc8000fffe13f */
[----:B------:R-:W-:Y:S02]  /*0210*/  USHF.L.U32 UR5, UR4, 0xb, URZ ;  /* 0x0000000b04057899 */ /* 0x000fe4000800063f */
[----:B------:R-:W-:Y:S01]  /*0220*/  USHF.L.U32 UR4, UR4, 0x1, URZ ;  /* 0x0000000104047899 */ /* 0x000fe2000800063f */
[----:B------:R-:W0:Y:S11]  /*0230*/  FENCE.VIEW.ASYNC.S ;  /* 0x00000000000073c6 */ /* 0x000e360000000000 */
[----:B0-----:R0:W1:Y:S01]  /*0240*/  SYNCS.EXCH.64 URZ, [UR8], UR4 ;  /* 0x00000004083f75b2 */ /* 0x0010620008000100 */
[----:B------:R0:W2:Y:S01]  /*0250*/  SYNCS.EXCH.64 URZ, [UR8+0x38], UR6 ;  /* 0x00003806083f75b2 */ /* 0x0000a20008000100 */
[----:B------:R0:W3:Y:S01]  /*0260*/  SYNCS.EXCH.64 URZ, [UR8+0x8], UR4 ;  /* 0x00000804083f75b2 */ /* 0x0000e20008000100 */
[----:B------:R0:W4:Y:S01]  /*0270*/  SYNCS.EXCH.64 URZ, [UR8+0x40], UR6 ;  /* 0x00004006083f75b2 */ /* 0x0001220008000100 */
[----:B------:R0:W0:Y:S01]  /*0280*/  SYNCS.EXCH.64 URZ, [UR8+0x10], UR4 ;  /* 0x00001004083f75b2 */ /* 0x0000220008000100 */
        /* <DEDUP_REMOVED lines=9> */
[----:B------:R-:W-:Y:S01]  /*0320*/  NOP ;  /* 0x0000000000007918 */ /* 0x000fe20000000000 */
.L_x_2:
[----:B------:R-:W-:Y:S01]  /*0330*/  SHF.R.S32.HI R4, RZ, 0x1f, R6 ;  /* 0x0000001fff047819 */ /* 0x000fe20000011406 */
[----:B------:R-:W5:Y:S01]  /*0340*/  SHFL.IDX PT, R0, R0, RZ, 0x1f ;  /* 0x00001fff00007589 */ /* 0x000f6200000e0000 */
[----:B0-----:R-:W0:Y:S01]  /*0350*/  S2UR UR8, SR_CTAID.X ;  /* 0x00000000000879c3 */ /* 0x001e220000002500 */
[----:B------:R-:W-:Y:S02]  /*0360*/  ELECT P0, URZ, PT ;  /* 0x00000000003f782f */ /* 0x000fe40003800000 */
[----:B------:R-:W-:Y:S01]  /*0370*/  LEA.HI R4, R4, R6, RZ, 0x7 ;  /* 0x0000000604047211 */ /* 0x000fe200078f38ff */
[----:B------:R-:W-:Y:S01]  /*0380*/  ULDC UR4, c[0x0][0x150] ;  /* 0x0000540000047ab9 */ /* 0x000fe20000000800 */
[----:B------:R-:W-:Y:S01]  /*0390*/  SHF.R.S32.HI R8, RZ, 0x1f, R3 ;  /* 0x0000001fff087819 */ /* 0x000fe20000011403 */
[----:B------:R-:W-:Y:S01]  /*03a0*/  NOP ;  /* 0x0000000000007918 */ /* 0x000fe20000000000 */
[----:B------:R-:W-:Y:S01]  /*03b0*/  LOP3.LUT R4, R4, 0xffffff80, RZ, 0xc0, !PT ;  /* 0xffffff8004047812 */ /* 0x000fe200078ec0ff */
[----:B------:R-:W-:Y:S01]  /*03c0*/  NOP ;  /* 0x0000000000007918 */ /* 0x000fe20000000000 */
[----:B------:R-:W-:Y:S01]  /*03d0*/  LEA.HI R8, R8, R3, RZ, 0x2 ;  /* 0x0000000308087211 */ /* 0x000fe200078f10ff */
[----:B------:R-:W1:Y:S01]  /*03e0*/  LDC R10, c[0x0][0x144] ;  /* 0x00005100ff0a7b82 */ /* 0x000e620000000800 */
[----:B------:R-:W-:Y:S01]  /*03f0*/  IMAD.MOV.U32 R16, RZ, RZ, 0x1 ;  /* 0x00000001ff107424 */ /* 0x000fe200078e00ff */
[----:B------:R-:W-:Y:S01]  /*0400*/  ISETP.NE.AND P3, PT, R5, RZ, PT ;  /* 0x000000ff0500720c */ /* 0x000fe20003f65270 */
[----:B------:R-:W-:Y:S01]  /*0410*/  IMAD.IADD R6, R6, 0x1, -R4 ;  /* 0x0000000106067824 */ /* 0x000fe200078e0a04 */
[----:B------:R-:W-:Y:S01]  /*0420*/  LOP3.LUT R8, R8, 0x3ffffffc, RZ, 0xc0, !PT ;  /* 0x3ffffffc08087812 */ /* 0x000fe200078ec0ff */
[----:B------:R-:W2:Y:S03]  /*0430*/  S2R R4, SR_CTAID.Y ;  /* 0x0000000000047919 */ /* 0x000ea60000002600 */
[----:B------:R-:W-:Y:S01]  /*0440*/  SHF.R.S32.HI R7, RZ, 0x1f, R6 ;  /* 0x0000001fff077819 */ /* 0x000fe20000011406 */
[----:B------:R-:W-:Y:S01]  /*0450*/  IMAD.IADD R8, R3, 0x1, -R8 ;  /* 0x0000000103087824 */ /* 0x000fe200078e0a08 */
[----:B------:R-:W3:Y:S02]  /*0460*/  LDC R13, c[0x0][0x140] ;  /* 0x00005000ff0d7b82 */ /* 0x000ee40000000800 */
[----:B------:R-:W-:-:S02]  /*0470*/  LEA.HI R7, R7, R6, RZ, 0x3 ;  /* 0x0000000607077211 */ /* 0x000fc400078f18ff */
[----:B-----5:R-:W-:Y:S02]  /*0480*/  ISETP.NE.OR P0, PT, R0, RZ, !P0 ;  /* 0x000000ff0000720c */ /* 0x020fe40004705670 */
[--C-:B------:R-:W-:Y:S02]  /*0490*/  SHF.R.S32.HI R0, RZ, 0x3, R7.reuse ;  /* 0x00000003ff007819 */ /* 0x100fe40000011407 */
[----:B------:R-:W-:Y:S02]  /*04a0*/  SHF.R.S32.HI R7, RZ, 0x1f, R7 ;  /* 0x0000001fff077819 */ /* 0x000fe40000011407 */
[----:B0-----:R-:W-:Y:S02]  /*04b0*/  I2FP.F32.U32 R9, UR8 ;  /* 0x0000000800097c45 */ /* 0x001fe40008201000 */
[----:B------:R-:W-:-:S03]  /*04c0*/  LEA.HI R7, R7, R0, RZ, 0x2 ;  /* 0x0000000007077211 */ /* 0x000fc600078f10ff */
[----:B------:R-:W-:Y:S01]  /*04d0*/  FMUL R9, R9, UR4 ;  /* 0x0000000409097c20 */ /* 0x000fe20008400000 */
[----:B------:R-:W-:Y:S01]  /*04e0*/  LOP3.LUT R7, R7, 0xfffffffc, RZ, 0xc0, !PT ;  /* 0xfffffffc07077812 */ /* 0x000fe200078ec0ff */
[----:B------:R-:W-:Y:S01]  /*04f0*/  VOTEU.ALL UP0, P0 ;  /* 0x00000000003f7886 */ /* 0x000fe20000000000 */
[----:B------:R-:W-:Y:S01]  /*0500*/  ULDC UR4, c[0x0][0x154] ;  /* 0x0000550000047ab9 */ /* 0x000fe20000000800 */
[----:B------:R-:W-:Y:S02]  /*0510*/  VOTEU.ALL UP1, P0 ;  /* 0x00000000003f7886 */ /* 0x000fe40000020000 */
[----:B------:R-:W0:Y:S01]  /*0520*/  F2I.U32.TRUNC.NTZ R9, R9 ;  /* 0x0000000900097305 */ /* 0x000e22000020f000 */
[----:B------:R-:W-:Y:S01]  /*0530*/  IMAD.IADD R7, R0, 0x1, -R7 ;  /* 0x0000000100077824 */ /* 0x000fe200078e0a07 */
[----:B------:R-:W5:Y:S01]  /*0540*/  @!UP0 S2UR UR7, SR_CgaCtaId ;  /* 0x00000000000789c3 */ /* 0x000f620000008800 */
[----:B------:R-:W-:Y:S01]  /*0550*/  @!UP0 UMOV UR6, 0x400 ;  /* 0x0000040000068882 */ /* 0x000fe20000000000 */
[----:B---3--:R-:W-:Y:S01]  /*0560*/  ISETP.EQ.U32.AND P2, PT, R13, 0x1, PT ;  /* 0x000000010d00780c */ /* 0x008fe20003f42070 */
[----:B------:R-:W-:Y:S01]  /*0570*/  IMAD R8, R8, 0x4, R7 ;  /* 0x0000000408087824 */ /* 0x000fe200078e0207 */
[----:B--2---:R-:W-:-:S03]  /*0580*/  I2FP.F32.U32 R3, R4 ;  /* 0x0000000400037245 */ /* 0x004fc60000201000 */
[C---:B------:R-:W-:Y:S01]  /*0590*/  IMAD.SHL.U32 R17, R8.reuse, 0x4, RZ ;  /* 0x0000000408117824 */ /* 0x040fe200078e00ff */
[----:B------:R-:W-:Y:S01]  /*05a0*/  LEA.HI R0, R8, R8, RZ, 0x1 ;  /* 0x0000000808007211 */ /* 0x000fe200078f08ff */
[----:B------:R-:W-:Y:S01]  /*05b0*/  FMUL R12, R3, UR4 ;  /* 0x00000004030c7c20 */ /* 0x000fe20008400000 */
[----:B------:R-:W2:Y:S01]  /*05c0*/  LDC R7, c[0x0][0x148] ;  /* 0x00005200ff077b82 */ /* 0x000ea20000000800 */
[----:B------:R-:W-:Y:S01]  /*05d0*/  UMOV UR4, 0x20 ;  /* 0x0000002000047882 */ /* 0x000fe20000000000 */
[----:B------:R-:W-:Y:S01]  /*05e0*/  LOP3.LUT R11, R0, 0xfffffffe, RZ, 0xc0, !PT ;  /* 0xfffffffe000b7812 */ /* 0x000fe200078ec0ff */
[----:B0-----:R-:W-:Y:S01]  /*05f0*/  IMAD.MOV R15, RZ, RZ, -R9 ;  /* 0x000000ffff0f7224 */ /* 0x001fe200078e0a09 */
[----:B------:R-:W-:Y:S01]  /*0600*/  SHF.R.S32.HI R9, RZ, 0x1f, R2 ;  /* 0x0000001fff097819 */ /* 0x000fe20000011402 */
[----:B------:R-:W0:Y:S01]  /*0610*/  F2I.U32.TRUNC.NTZ R12, R12 ;  /* 0x0000000c000c7305 */ /* 0x000e22000020f000 */
[----:B------:R-:W-:Y:S01]  /*0620*/  LOP3.LUT R17, R8, 0xc, R17, 0x78, !PT ;  /* 0x0000000c08117812 */ /* 0x000fe200078e7811 */
[----:B-1----:R-:W-:Y:S01]  /*0630*/  IMAD R3, R10, R15, UR8 ;  /* 0x000000080a037e24 */ /* 0x002fe2000f8e020f */
[----:B------:R-:W-:Y:S01]  /*0640*/  LEA.HI R9, R9, R2, RZ, 0x2 ;  /* 0x0000000209097211 */ /* 0x000fe200078f10ff */
[----:B------:R-:W-:Y:S01]  /*0650*/  IMAD.IADD R0, R8, 0x1, -R11 ;  /* 0x0000000108007824 */ /* 0x000fe200078e0a0b */
[----:B------:R-:W-:-:S04]  /*0660*/  @!UP0 UIADD3 UR4, -UR4, 0x100000, URZ ;  /* 0x0010000004048890 */ /* 0x000fc8000fffe13f */
[----:B------:R-:W-:Y:S02]  /*0670*/  @!UP0 USHF.L.U32 UR5, UR4, 0xb, URZ ;  /* 0x0000000b04058899 */ /* 0x000fe4000800063f */
[----:B------:R-:W-:Y:S01]  /*0680*/  @!UP0 USHF.L.U32 UR4, UR4, 0x1, URZ ;  /* 0x0000000104048899 */ /* 0x000fe2000800063f */
[----:B------:R-:W-:Y:S02]  /*0690*/  LOP3.LUT R9, R9, 0xfffffffc, RZ, 0xc0, !PT ;  /* 0xfffffffc09097812 */ /* 0x000fe400078ec0ff */
[----:B------:R-:W-:Y:S01]  /*06a0*/  ISETP.NE.AND P4, PT, R0, R3, PT ;  /* 0x000000030000720c */ /* 0x000fe20003f85270 */
[----:B-----5:R-:W-:Y:S02]  /*06b0*/  @!UP0 ULEA UR6, UR7, UR6, 0x18 ;  /* 0x0000000607068291 */ /* 0x020fe4000f8ec03f */
[----:B------:R-:W-:Y:S01]  /*06c0*/  IMAD.IADD R0, R2, 0x1, -R9 ;  /* 0x0000000102007824 */ /* 0x000fe200078e0a09 */
[----:B------:R-:W-:Y:S01]  /*06d0*/  VOTEU.ALL UP0, P0 ;  /* 0x00000000003f7886 */ /* 0x000fe20000000000 */
[----:B------:R-:W-:Y:S01]  /*06e0*/  LOP3.LUT P0, RZ, R6, 0x7, RZ, 0xc0, !PT ;  /* 0x0000000706ff7812 */ /* 0x000fe2000780c0ff */
[----:B0-----:R-:W-:-:S02]  /*06f0*/  IMAD.MOV R20, RZ, RZ, -R12 ;  /* 0x000000ffff147224 */ /* 0x001fc400078e0a0c */
[C---:B------:R-:W-:Y:S01]  /*0700*/  ISETP.NE.AND P1, PT, R0.reuse, 0x3, PT ;  /* 0x000000030000780c */ /* 0x040fe20003f25270 */
[----:B------:R-:W-:Y:S01]  /*0710*/  VIADD R6, R5, 0xffffffff ;  /* 0xffffffff05067836 */ /* 0x000fe20000000000 */
[----:B------:R-:W-:Y:S01]  /*0720*/  ISETP.LT.U32.AND P0, PT, R17, 0x2, !P0 ;  /* 0x000000021100780c */ /* 0x000fe20004701070 */
[----:B--2---:R-:W-:Y:S01]  /*0730*/  IMAD R9, R7, R20, R4 ;  /* 0x0000001407097224 */ /* 0x004fe200078e0204 */
[----:B------:R-:W-:Y:S01]  /*0740*/  ISETP.EQ.OR P1, PT, R0, RZ, !P1 ;  /* 0x000000ff0000720c */ /* 0x000fe20004f22670 */
[----:B------:R-:W0:Y:S02]  /*0750*/  FENCE.VIEW.ASYNC.S ;  /* 0x00000000000073c6 */ /* 0x000e240000000000 */
[----:B0-----:R0:W1:Y:S01]  /*0760*/  @!UP0 SYNCS.EXCH.64 URZ, [UR6+0x80], UR4 ;  /* 0x00008004063f85b2 */ /* 0x0010620008000100 */
[----:B------:R-:W-:Y:S02]  /*0770*/  @P4 LEA.HI R2, R17, R17, RZ, 0x1 ;  /* 0x0000001111024211 */ /* 0x000fe400078f08ff */
[----:B------:R-:W-:-:S02]  /*0780*/  ISETP.EQ.AND P1, PT, R5, RZ, P1 ;  /* 0x000000ff0500720c */ /* 0x000fc40000f22270 */
[----:B------:R-:W-:Y:S02]  /*0790*/  @P4 SHF.R.S32.HI R2, RZ, 0x1, R2 ;  /* 0x00000001ff024819 */ /* 0x000fe40000011402 */
[----:B------:R-:W-:Y:S02]  /*07a0*/  ISETP.GE.U32.AND P6, PT, R6, 0x2, PT ;  /* 0x000000020600780c */ /* 0x000fe40003fc6070 */
[----:B------:R-:W-:Y:S02]  /*07b0*/  @P4 ISETP.NE.AND P5, PT, R2, R9, PT ;  /* 0x000000090200420c */ /* 0x000fe40003fa5270 */
[----:B------:R-:W-:Y:S02]  /*07c0*/  SEL R9, RZ, 0x1, !P0 ;  /* 0x00000001ff097807 */ /* 0x000fe40004000000 */
[----:B------:R-:W-:Y:S02]  /*07d0*/  @P4 SEL R16, RZ, 0x1, P5 ;  /* 0x00000001ff104807 */ /* 0x000fe40002800000 */
[----:B------:R-:W-:Y:S01]  /*07e0*/  SEL R2, RZ, 0x1, !P1 ;  /* 0x00000001ff027807 */ /* 0x000fe20004800000 */
[----:B------:R0:W2:Y:S01]  /*07f0*/  @!UP1 SYNCS.EXCH.64 URZ, [UR6+0x88], UR4 ;  /* 0x00008804063f95b2 */ /* 0x0000a20008000100 */
[----:B------:R-:W-:Y:S01]  /*0800*/  LOP3.LUT R16, R16, R9, RZ, 0xc0, !PT ;  /* 0x0000000910107212 */ /* 0x000fe200078ec0ff */
[----:B------:R-:W-:Y:S01]  /*0810*/  NOP ;  /* 0x0000000000007918 */ /* 0x000fe20000000000 */
[----:B------:R-:W-:Y:S01]  /*0820*/  SEL R2, R2, 0x2, P6 ;  /* 0x0000000202027807 */ /* 0x000fe20003000000 */
[----:B------:R-:W-:Y:S06]  /*0830*/  @!P2 BRA `(.L_x_3) ;  /* 0x000000000008a947 */ /* 0x000fec0003800000 */
[----:B-12-4-:R-:W-:Y:S01]  /*0840*/  UCGABAR_ARV ;  /* 0x00000000000079c7 */ /* 0x016fe20008000000 */
[----:B------:R-:W-:Y:S05]  /*0850*/  BRA `(.L_x_4) ;  /* 0x0000000000047947 */ /* 0x000fea0003800000 */
.L_x_3:
[----:B-12-4-:R-:W-:Y:S01]  /*0860*/  NOP ;  /* 0x0000000000007918 */ /* 0x016fe20000000000 */
.L_x_4:
[----:B------:R-:W1:Y:S01]  /*0870*/  LDC R8, c[0x0][0x65c] ;  /* 0x00019700ff087b82 */ /* 0x000e620000000800 */
[----:B------:R-:W-:Y:S01]  /*0880*/  IMAD.MOV.U32 R9, RZ, RZ, RZ ;  /* 0x000000ffff097224 */ /* 0x000fe200078e00ff */
[----:B-1----:R-:W-:Y:S01]  /*0890*/  ISETP.NE.AND P1, PT, R8, 0x1, PT ;  /* 0x000000010800780c */ /* 0x002fe20003f25270 */
[----:B------:R-:W-:-:S12]  /*08a0*/  IMAD.U32 R8, RZ, RZ, UR8 ;  /* 0x00000008ff087e24 */ /* 0x000fd8000f8e00ff */
[----:B------:R-:W1:Y:S01]  /*08b0*/  @P1 LDC R11, c[0x0][0x10] ;  /* 0x00000400ff0b1b82 */ /* 0x000e620000000800 */
[----:B------:R-:W-:Y:S02]  /*08c0*/  @P1 IMAD.MOV.U32 R5, RZ, RZ, RZ ;  /* 0x000000ffff051224 */ /* 0x000fe400078e00ff */
[----:B------:R-:W-:-:S05]  /*08d0*/  @P1 IMAD.MOV.U32 R15, RZ, RZ, RZ ;  /* 0x000000ffff0f1224 */ /* 0x000fca00078e00ff */
[----:B------:R-:W2:Y:S01]  /*08e0*/  @!P1 LDC R13, c[0x0][0xc] ;  /* 0x00000300ff0d9b82 */ /* 0x000ea20000000800 */
[----:B-1----:R-:W-:-:S04]  /*08f0*/  @P1 IMAD.WIDE.U32 R10, R11, UR8, R4 ;  /* 0x000000080b0a1c25 */ /* 0x002fc8000f8e0004 */
[----:B------:R-:W-:Y:S02]  /*0900*/  @P1 IMAD.MOV.U32 R19, RZ, RZ, R10 ;  /* 0x000000ffff131224 */ /* 0x000fe400078e000a */
[----:B------:R-:W-:Y:S02]  /*0910*/  @P1 IMAD.IADD R18, R11, 0x1, R15 ;  /* 0x000000010b121824 */ /* 0x000fe400078e020f */
[----:B--2---:R-:W-:-:S04]  /*0920*/  @!P1 IMAD.WIDE.U32 R8, R4, R13, R8 ;  /* 0x0000000d04089225 */ /* 0x004fc800078e0008 */
[----:B------:R-:W-:Y:S02]  /*0930*/  @!P1 IMAD.MOV.U32 R19, RZ, RZ, R8 ;  /* 0x000000ffff139224 */ /* 0x000fe400078e0008 */
[----:B------:R-:W-:Y:S01]  /*0940*/  @!P1 IMAD.MOV.U32 R18, RZ, RZ, R9 ;  /* 0x000000ffff129224 */ /* 0x000fe200078e0009 */
[----:B------:R-:W-:Y:S06]  /*0950*/  @!P2 BRA `(.L_x_5) ;  /* 0x00000000000ca947 */ /* 0x000fec0003800000 */
[----:B------:R-:W-:Y:S01]  /*0960*/  UCGABAR_WAIT ;  /* 0x0000000000007dc7 */ /* 0x000fe20008000000 */
[----:B------:R-:W-:Y:S01]  /*0970*/  CCTL.IVALL ;  /* 0x00000000ff00798f */ /* 0x000fe20002000000 */
[----:B------:R-:W-:Y:S05]  /*0980*/  BRA `(.L_x_6) ;  /* 0x0000000000047947 */ /* 0x000fea0003800000 */
.L_x_5:
[----:B------:R-:W-:Y:S06]  /*0990*/  BAR.SYNC.DEFER_BLOCKING 0x0 ;  /* 0x0000000000007b1d */ /* 0x000fec0000010000 */
.L_x_6:
[----:B------:R-:W-:Y:S05]  /*09a0*/  @!P3 BRA `(.L_x_7) ;  /* 0x000000ac0090b947 */ /* 0x000fea0003800000 */
[----:B------:R-:W-:-:S13]  /*09b0*/  ISETP.GT.U32.AND P0, PT, R6, 0x1, PT ;  /* 0x000000010600780c */ /* 0x000fda0003f04070 */
[----:B0-----:R-:W-:Y:S05]  /*09c0*/  @P0 EXIT ;  /* 0x000000000000094d */ /* 0x001fea0003800000 */
[----:B------:R-:W-:Y:S01]  /*09d0*/  IMAD.MOV.U32 R6, RZ, RZ, -0x1 ;  /* 0xffffffffff067424 */ /* 0x000fe200078e00ff */
[----:B------:R-:W-:Y:S01]  /*09e0*/  ULDC.64 UR4, c[0x0][0x650] ;  /* 0x0001940000047ab9 */ /* 0x000fe20000000a00 */
[----:B------:R-:W-:Y:S01]  /*09f0*/  PRMT R0, RZ, 0x7610, R0 ;  /* 0x00007610ff007816 */ /* 0x000fe20000000000 */
[----:B------:R-:W-:Y:S01]  /*0a00*/  IMAD.MOV.U32 R23, RZ, RZ, -0x1 ;  /* 0xffffffffff177424 */ /* 0x000fe200078e00ff */
[----:B------:R-:W-:Y:S01]  /*0a10*/  ISETP.GE.U32.AND P0, PT, R19, UR4, PT ;  /* 0x0000000413007c0c */ /* 0x000fe2000bf06070 */
[----:B------:R0:W-:Y:S01]  /*0a20*/  STL [R1], R6 ;  /* 0x0000000601007387 */ /* 0x0001e20000100800 */
[----:B------:R-:W-:Y:S02]  /*0a30*/  IMAD.MOV.U32 R22, RZ, RZ, -0x1 ;  /* 0xffffffffff167424 */ /* 0x000fe400078e00ff */
[----:B------:R-:W-:-:S13]  /*0a40*/  ISETP.GE.U32.AND.EX P0, PT, R18, UR5, PT, P0 ;  /* 0x0000000512007c0c */ /* 0x000fda000bf06100 */
[----:B0-----:R-:W-:Y:S05]  /*0a50*/  @P0 BRA `(.L_x_8) ;  /* 0x0000000400380947 */ /* 0x001fea0003800000 */
[----:B------:R-:W0:Y:S01]  /*0a60*/  LDC.64 R22, c[0x0][0x628] ;  /* 0x00018a00ff167b82 */ /* 0x000e220000000a00 */
[----:B------:R-:W-:Y:S02]  /*0a70*/  IMAD.MOV.U32 R8, RZ, RZ, R19 ;  /* 0x000000ffff087224 */ /* 0x000fe400078e0013 */
[----:B------:R-:W-:-:S05]  /*0a80*/  IMAD.MOV.U32 R9, RZ, RZ, R18 ;  /* 0x000000ffff097224 */ /* 0x000fca00078e0012 */
[----:B------:R-:W1:Y:S08]  /*0a90*/  LDC R6, c[0x0][0x630] ;  /* 0x00018c00ff067b82 */ /* 0x000e700000000800 */
[----:B------:R-:W2:Y:S01]  /*0aa0*/  LDC.64 R24, c[0x0][0x620] ;  /* 0x00018800ff187b82 */ /* 0x000ea20000000a00 */
[----:B0-----:R-:W-:-:S04]  /*0ab0*/  ISETP.NE.U32.AND P0, PT, R22, RZ, PT ;  /* 0x000000ff1600720c */ /* 0x001fc80003f05070 */
[----:B------:R-:W-:-:S13]  /*0ac0*/  ISETP.NE.AND.EX P0, PT, R23, RZ, PT, P0 ;  /* 0x000000ff1700720c */ /* 0x000fda0003f05300 */
[----:B-12---:R-:W-:Y:S05]  /*0ad0*/  @!P0 BRA `(.L_x_9) ;  /* 0x0000000000288947 */ /* 0x006fea0003800000 */
[----:B------:R-:W0:Y:S02]  /*0ae0*/  LDC R0, c[0x0][0x634] ;  /* 0x00018d00ff007b82 */ /* 0x000e240000000800 */
[----:B0-----:R-:W-:-:S05]  /*0af0*/  IADD3 R13, P0, R19, R0, RZ ;  /* 0x00000000130d7210 */ /* 0x001fca0007f1e0ff */
[----:B------:R-:W-:-:S04]  /*0b00*/  IMAD.X R15, RZ, RZ, R18, P0 ;  /* 0x000000ffff0f7224 */ /* 0x000fc800000e0612 */
[----:B------:R-:W-:-:S04]  /*0b10*/  IMAD.WIDE.U32 R8, R15, R22, RZ ;  /* 0x000000160f087225 */ /* 0x000fc800078e00ff */
[----:B------:R-:W-:-:S04]  /*0b20*/  IMAD.WIDE.U32 R10, P0, R13, R23, R8 ;  /* 0x000000170d0a7225 */ /* 0x000fc80007800008 */
[----:B------:R-:W-:-:S04]  /*0b30*/  IMAD.WIDE.U32 R8, R13, R22, RZ ;  /* 0x000000160d087225 */ /* 0x000fc800078e00ff */
[----:B------:R-:W-:Y:S01]  /*0b40*/  IMAD.X R13, RZ, RZ, RZ, P0 ;  /* 0x000000ffff0d7224 */ /* 0x000fe200000e06ff */
[----:B------:R-:W-:Y:S01]  /*0b50*/  IADD3 RZ, P0, R9, R10, RZ ;  /* 0x0000000a09ff7210 */ /* 0x000fe20007f1e0ff */
[----:B------:R-:W-:-:S04]  /*0b60*/  IMAD.MOV.U32 R12, RZ, RZ, R11 ;  /* 0x000000ffff0c7224 */ /* 0x000fc800078e000b */
[----:B------:R-:W-:-:S08]  /*0b70*/  IMAD.WIDE.U32.X R8, R15, R23, R12, P0 ;  /* 0x000000170f087225 */ /* 0x000fd000000e040c */
.L_x_9:
[----:B------:R-:W0:Y:S01]  /*0b80*/  LDC.64 R22, c[0x0][0x640] ;  /* 0x00019000ff167b82 */ /* 0x000e220000000a00 */
[-C--:B------:R-:W-:Y:S01]  /*0b90*/  SHF.R.U64 R26, R8, R6.reuse, R9 ;  /* 0x00000006081a7219 */ /* 0x080fe20000001209 */
[----:B------:R-:W-:Y:S01]  /*0ba0*/  IMAD.MOV.U32 R8, RZ, RZ, R19 ;  /* 0x000000ffff087224 */ /* 0x000fe200078e0013 */
[----:B------:R-:W-:Y:S01]  /*0bb0*/  SHF.R.U32.HI R0, RZ, R6, R9 ;  /* 0x00000006ff007219 */ /* 0x000fe20000011609 */
[----:B------:R-:W-:Y:S01]  /*0bc0*/  IMAD R28, R7, R20, R4 ;  /* 0x00000014071c7224 */ /* 0x000fe200078e0204 */
[----:B------:R-:W-:Y:S01]  /*0bd0*/  IADD3 R5, P0, RZ, -R26, RZ ;  /* 0x8000001aff057210 */ /* 0x000fe20007f1e0ff */
[----:B------:R-:W-:Y:S02]  /*0be0*/  IMAD.MOV.U32 R21, RZ, RZ, 0x1 ;  /* 0x00000001ff157424 */ /* 0x000fe400078e00ff */
[----:B------:R-:W1:Y:S02]  /*0bf0*/  LDC R10, c[0x0][0x618] ;  /* 0x00018600ff0a7b82 */ /* 0x000e640000000800 */
[----:B------:R-:W-:-:S04]  /*0c00*/  IMAD.X R9, RZ, RZ, ~R0, P0 ;  /* 0x000000ffff097224 */ /* 0x000fc800000e0e00 */
[-C--:B------:R-:W-:Y:S02]  /*0c10*/  IMAD R0, R9, R24.reuse, RZ ;  /* 0x0000001809007224 */ /* 0x080fe400078e02ff */
[----:B------:R-:W2:Y:S01]  /*0c20*/  LDC R11, c[0x0][0x608] ;  /* 0x00018200ff0b7b82 */ /* 0x000ea20000000800 */
[----:B------:R-:W-:Y:S02]  /*0c30*/  IMAD.MOV.U32 R9, RZ, RZ, R18 ;  /* 0x000000ffff097224 */ /* 0x000fe400078e0012 */
[----:B------:R-:W-:-:S05]  /*0c40*/  IMAD.WIDE.U32 R8, R5, R24, R8 ;  /* 0x0000001805087225 */ /* 0x000fca00078e0008 */
[----:B------:R-:W3:Y:S01]  /*0c50*/  LDC R12, c[0x0][0x658] ;  /* 0x00019600ff0c7b82 */ /* 0x000ee20000000800 */
[----:B------:R-:W-:Y:S01]  /*0c60*/  IMAD R5, R5, R25, R0 ;  /* 0x0000001905057224 */ /* 0x000fe200078e0200 */
[----:B0-----:R-:W-:-:S03]  /*0c70*/  ISETP.NE.U32.AND P0, PT, R22, RZ, PT ;  /* 0x000000ff1600720c */ /* 0x001fc60003f05070 */
[----:B------:R-:W-:Y:S01]  /*0c80*/  IMAD.IADD R5, R9, 0x1, R5 ;  /* 0x0000000109057824 */ /* 0x000fe200078e0205 */
[----:B------:R-:W-:Y:S01]  /*0c90*/  ISETP.NE.AND.EX P0, PT, R23, RZ, PT, P0 ;  /* 0x000000ff1700720c */ /* 0x000fe20003f05300 */
[----:B------:R-:W-:Y:S01]  /*0ca0*/  IMAD.MOV.U32 R9, RZ, RZ, -0x1 ;  /* 0xffffffffff097424 */ /* 0x000fe200078e00ff */
[----:B------:R-:W0:Y:S02]  /*0cb0*/  LDC R15, c[0x0][0x600] ;  /* 0x00018000ff0f7b82 */ /* 0x000e240000000800 */
[-CC-:B-1----:R-:W-:Y:S02]  /*0cc0*/  SHF.R.U64 R13, R8, R10.reuse, R5.reuse ;  /* 0x0000000a080d7219 */ /* 0x182fe40000001205 */
[----:B------:R-:W-:-:S04]  /*0cd0*/  SHF.R.U32.HI R0, RZ, R10, R5 ;  /* 0x0000000aff007219 */ /* 0x000fc80000011605 */
[----:B------:R-:W1:Y:S01]  /*0ce0*/  LDC R14, c[0x0][0x648] ;  /* 0x00019200ff0e7b82 */ /* 0x000e620000000800 */
[-CC-:B--2---:R-:W-:Y:S02]  /*0cf0*/  SHF.R.U64 R27, R13, R11.reuse, R0.reuse ;  /* 0x0000000b0d1b7219 */ /* 0x184fe40000001200 */
[----:B------:R-:W-:-:S05]  /*0d00*/  SHF.R.U32.HI R5, RZ, R11, R0 ;  /* 0x0000000bff057219 */ /* 0x000fca0000011600 */
[----:B------:R-:W2:Y:S01]  /*0d10*/  LDC R24, c[0x0][0x638] ;  /* 0x00018e00ff187b82 */ /* 0x000ea20000000800 */
[-CC-:B---3--:R-:W-:Y:S02]  /*0d20*/  SHF.R.U64 R20, R27, R12.reuse, R5.reuse ;  /* 0x0000000c1b147219 */ /* 0x188fe40000001205 */
[-C--:B------:R-:W-:Y:S02]  /*0d30*/  SHF.L.U32 R0, R9, R12.reuse, RZ ;  /* 0x0000000c09007219 */ /* 0x080fe400000006ff */
[----:B------:R-:W-:Y:S01]  /*0d40*/  SHF.R.U32.HI R5, RZ, R12, R5 ;  /* 0x0000000cff057219 */ /* 0x000fe20000011605 */
[----:B------:R-:W-:Y:S01]  /*0d50*/  IMAD.MOV.U32 R4, RZ, RZ, R20 ;  /* 0x000000ffff047224 */ /* 0x000fe200078e0014 */
[----:B------:R-:W-:Y:S01]  /*0d60*/  LOP3.LUT R10, RZ, R0, RZ, 0x33, !PT ;  /* 0x00000000ff0a7212 */ /* 0x000fe200078e33ff */
[----:B------:R-:W3:Y:S01]  /*0d70*/  LDC R25, c[0x0][0x610] ;  /* 0x00018400ff197b82 */ /* 0x000ee20000000800 */
[----:B------:R-:W-:Y:S05]  /*0d80*/  @!P0 BRA `(.L_x_10) ;  /* 0x0000000000288947 */ /* 0x000fea0003800000 */
[----:B------:R-:W4:Y:S02]  /*0d90*/  LDC R9, c[0x0][0x64c] ;  /* 0x00019300ff097b82 */ /* 0x000f240000000800 */
[----:B----4-:R-:W-:-:S05]  /*0da0*/  IADD3 R9, P0, R20, R9, RZ ;  /* 0x0000000914097210 */ /* 0x010fca0007f1e0ff */
        /* <DEDUP_REMOVED lines=8> */
.L_x_10:
[----:B-1----:R-:W-:Y:S01]  /*0e30*/  SHF.R.U64 R4, R4, R14, R5 ;  /* 0x0000000e04047219 */ /* 0x002fe20000001205 */
[----:B0-----:R-:W-:Y:S01]  /*0e40*/  VIADD R6, R15, 0xffffffff ;  /* 0xffffffff0f067836 */ /* 0x001fe20000000000 */
[----:B------:R-:W-:Y:S01]  /*0e50*/  SHF.L.U32 R0, R21, R12, RZ ;  /* 0x0000000c15007219 */ /* 0x000fe200000006ff */
[----:B------:R-:W-:Y:S01]  /*0e60*/  IMAD.MOV.U32 R22, RZ, RZ, R26 ;  /* 0x000000ffff167224 */ /* 0x000fe200078e001a */
[----:B------:R-:W-:Y:S01]  /*0e70*/  LOP3.LUT R5, R27, R10, RZ, 0xc0, !PT ;  /* 0x0000000a1b057212 */ /* 0x000fe200078ec0ff */
[----:B------:R-:W-:Y:S01]  /*0e80*/  IMAD.MOV R7, RZ, RZ, -R4 ;  /* 0x000000ffff077224 */ /* 0x000fe200078e0a04 */
[----:B------:R-:W-:Y:S02]  /*0e90*/  SEL R3, R3, R28, !P1 ;  /* 0x0000001c03037207 */ /* 0x000fe40004800000 */
[----:B------:R-:W-:Y:S01]  /*0ea0*/  LOP3.LUT R6, R13, R6, RZ, 0xc0, !PT ;  /* 0x000000060d067212 */ /* 0x000fe200078ec0ff */
[----:B------:R-:W-:Y:S02]  /*0eb0*/  IMAD R4, R0, R4, R5 ;  /* 0x0000000400047224 */ /* 0x000fe400078e0205 */
[----:B--2---:R-:W-:-:S02]  /*0ec0*/  IMAD R0, R7, R24, R20 ;  /* 0x0000001807007224 */ /* 0x004fc400078e0214 */
[----:B---3--:R-:W-:Y:S02]  /*0ed0*/  IMAD R3, R4, R25, R3 ;  /* 0x0000001904037224 */ /* 0x008fe400078e0203 */
[----:B------:R-:W-:Y:S02]  /*0ee0*/  IMAD R4, R0, R15, R6 ;  /* 0x0000000f00047224 */ /* 0x000fe400078e0206 */
[----:B------:R-:W-:-:S03]  /*0ef0*/  IMAD.MOV.U32 R5, RZ, RZ, 0x1 ;  /* 0x00000001ff057424 */ /* 0x000fc600078e00ff */
[----:B------:R-:W-:Y:S02]  /*0f00*/  SEL R23, R4, R3, !P1 ;  /* 0x0000000304177207 */ /* 0x000fe40004800000 */
[----:B------:R-:W-:Y:S02]  /*0f10*/  SEL R3, R3, R4, !P1 ;  /* 0x0000000403037207 */ /* 0x000fe40004800000 */
[----:B------:R-:W-:-:S03]  /*0f20*/  PRMT R0, R5, 0x7610, R0 ;  /* 0x0000761005007816 */ /* 0x000fc60000000000 */
[----:B------:R0:W-:Y:S04]  /*0f30*/  STL [R1], R3 ;  /* 0x0000000301007387 */ /* 0x0001e80000100800 */
.L_x_8:
[----:B------:R-:W-:-:S08]  /*0f40*/  NOP ;  /* 0x0000000000007918 */ /* 0x000fd00000000000 */
[----:B------:R-:W1:Y:S02]  /*0f50*/  USETMAXREG.TRY_ALLOC.CTAPOOL UP0, 0xe8 ;  /* 0x000000e8000079c8 */ /* 0x000e640008000600 */
[----:B-1----:R-:W-:-:S13]  /*0f60*/  PLOP3.LUT P0, PT, PT, PT, UP0, 0x80, 0x0 ;  /* 0x000000000000781c */ /* 0x002fda0003f0f008 */
[----:B------:R-:W-:Y:S05]  /*0f70*/  @!P0 BRA `(.L_x_8) ;  /* 0xfffffffc00f08947 */ /* 0x000fea000383ffff */
[----:B------:R-:W-:Y:S01]  /*0f80*/  ULDC.64 UR4, c[0x0][0x598] ;  /* 0x0001660000047ab9 */ /* 0x000fe20000000a00 */
[----:B------:R-:W-:Y:S01]  /*0f90*/  ULDC.64 UR36, c[0x0][0x208] ;  /* 0x0000820000247ab9 */ /* 0x000fe20000000a00 */
[----:B------:R-:W-:-:S04]  /*0fa0*/  ISETP.NE.U32.AND P0, PT, RZ, UR4, PT ;  /* 0x00000004ff007c0c */ /* 0x000fc8000bf05070 */
[----:B------:R-:W-:-:S13]  /*0fb0*/  ISETP.NE.AND.EX P0, PT, RZ, UR5, PT, P0 ;  /* 0x00000005ff007c0c */ /* 0x000fda000bf05300 */
[----:B------:R-:W-:Y:S05]  /*0fc0*/  @!P0 BRA `(.L_x_11) ;  /* 0x00000000001c8947 */ /* 0x000fea0003800000 */
[----:B------:R-:W1:Y:S02]  /*0fd0*/  LDC.64 R4, c[0x0][0x598] ;  /* 0x00016600ff047b82 */ /* 0x000e640000000a00 */
[----:B-1----:R-:W2:Y:S02]  /*0fe0*/  LDG.E.64 R4, desc[UR36][R4.64] ;  /* 0x0000002404047981 */ /* 0x002ea4000c1e1b00 */
[----:B--2---:R-:W-:-:S04]  /*0ff0*/  ISETP.NE.U32.AND P0, PT, R4, RZ, PT ;  /* 0x000000ff0400720c */ /* 0x004fc80003f05070 */
[----:B------:R-:W-:-:S13]  /*1000*/  ISETP.NE.AND.EX P0, PT, R5, RZ, PT, P0 ;  /* 0x000000ff0500720c */ /* 0x000fda0003f05300 */
[----:B------:R-:W-:Y:S05]  /*1010*/  @!P0 BRA `(.L_x_11) ;  /* 0x0000000000088947 */ /* 0x000fea0003800000 */
[----:B------:R1:W5:Y:S01]  /*1020*/  LD.E R168, desc[UR36][R4.64] ;  /* 0x0000002404a87980 */ /* 0x000362000c101900 */
[----:B------:R-:W-:Y:S05]  /*1030*/  BRA `(.L_x_12) ;  /* 0x0000000000247947 */ /* 0x000fea0003800000 */
.L_x_11:
[----:B------:R-:W-:Y:S02]  /*1040*/  ULDC.64 UR4, c[0x0][0x588] ;  /* 0x0001620000047ab9 */ /* 0x000fe40000000a00 */
[----:B------:R-:W-:-:S04]  /*1050*/  ISETP.NE.U32.AND P0, PT, RZ, UR4, PT ;  /* 0x00000004ff007c0c */ /* 0x000fc8000bf05070 */
[----:B------:R-:W-:-:S13]  /*1060*/  ISETP.NE.AND.EX P0, PT, RZ, UR5, PT, P0 ;  /* 0x00000005ff007c0c */ /* 0x000fda000bf05300 */
[----:B------:R-:W-:Y:S05]  /*1070*/  @!P0 BRA `(.L_x_13) ;  /* 0x00000000000c8947 */ /* 0x000fea0003800000 */
[----:B------:R-:W1:Y:S02]  /*1080*/  LDC.64 R168, c[0x0][0x588] ;  /* 0x00016200ffa87b82 */ /* 0x000e640000000a00 */
[----:B-1----:R2:W5:Y:S01]  /*1090*/  LDG.E R168, desc[UR36][R168.64] ;  /* 0x00000024a8a87981 */ /* 0x002562000c1e1900 */
[----:B------:R-:W-:Y:S05]  /*10a0*/  BRA `(.L_x_12) ;  /* 0x0000000000087947 */ /* 0x000fea0003800000 */
.L_x_13:
[----:B------:R-:W-:Y:S02]  /*10b0*/  ULDC UR4, c[0x0][0x580] ;  /* 0x0001600000047ab9 */ /* 0x000fe40000000800 */
[----:B------:R-:W-:-:S07]  /*10c0*/  IMAD.U32 R168, RZ, RZ, UR4 ;  /* 0x00000004ffa87e24 */ /* 0x000fce000f8e00ff */
.L_x_12:
[----:B------:R-:W-:Y:S02]  /*10d0*/  ULDC.64 UR4, c[0x0][0x5a0] ;  /* 0x0001680000047ab9 */ /* 0x000fe40000000a00 */
[----:B------:R-:W-:-:S04]  /*10e0*/  ISETP.NE.U32.AND P0, PT, RZ, UR4, PT ;  /* 0x00000004ff007c0c */ /* 0x000fc8000bf05070 */
[----:B------:R-:W-:-:S13]  /*10f0*/  ISETP.NE.AND.EX P0, PT, RZ, UR5, PT, P0 ;  /* 0x00000005ff007c0c */ /* 0x000fda000bf05300 */
[----:B------:R-:W-:Y:S05]  /*1100*/  @!P0 BRA `(.L_x_14) ;  /* 0x00000000001c8947 */ /* 0x000fea0003800000 */
[----:B-1----:R-:W1:Y:S02]  /*1110*/  LDC.64 R4, c[0x0][0x5a0] ;  /* 0x00016800ff047b82 */ /* 0x002e640000000a00 */
[----:B-1----:R-:W3:Y:S02]  /*1120*/  LDG.E.64 R4, desc[UR36][R4.64] ;  /* 0x0000002404047981 */ /* 0x002ee4000c1e1b00 */
[----:B---3--:R-:W-:-:S04]  /*1130*/  ISETP.NE.U32.AND P0, PT, R4, RZ, PT ;  /* 0x000000ff0400720c */ /* 0x008fc80003f05070 */
[----:B------:R-:W-:-:S13]  /*1140*/  ISETP.NE.AND.EX P0, PT, R5, RZ, PT, P0 ;  /* 0x000000ff0500720c */ /* 0x000fda0003f05300 */
[----:B------:R-:W-:Y:S05]  /*1150*/  @!P0 BRA `(.L_x_14) ;  /* 0x0000000000088947 */ /* 0x000fea0003800000 */
[----:B------:R1:W5:Y:S01]  /*1160*/  LD.E R170, desc[UR36][R4.64] ;  /* 0x0000002404aa7980 */ /* 0x000362000c101900 */
[----:B------:R-:W-:Y:S05]  /*1170*/  BRA `(.L_x_15) ;  /* 0x0000000000247947 */ /* 0x000fea0003800000 */
.L_x_14:
[----:B------:R-:W-:Y:S02]  /*1180*/  ULDC.64 UR4, c[0x0][0x590] ;  /* 0x0001640000047ab9 */ /* 0x000fe40000000a00 */
[----:B------:R-:W-:-:S04]  /*1190*/  ISETP.NE.U32.AND P0, PT, RZ, UR4, PT ;  /* 0x00000004ff007c0c */ /* 0x000fc8000bf05070 */
[----:B------:R-:W-:-:S13]  /*11a0*/  ISETP.NE.AND.EX P0, PT, RZ, UR5, PT, P0 ;  /* 0x00000005ff007c0c */ /* 0x000fda000bf05300 */
[----:B------:R-:W-:Y:S05]  /*11b0*/  @!P0 BRA `(.L_x_16) ;  /* 0x00000000000c8947 */ /* 0x000fea0003800000 */
[----:B------:R-:W3:Y:S02]  /*11c0*/  LDC.64 R170, c[0x0][0x590] ;  /* 0x00016400ffaa7b82 */ /* 0x000ee40000000a00 */
[----:B---3--:R3:W5:Y:S01]  /*11d0*/  LDG.E R170, desc[UR36][R170.64] ;  /* 0x00000024aaaa7981 */ /* 0x008762000c1e1900 */
[----:B------:R-:W-:Y:S05]  /*11e0*/  BRA `(.L_x_15) ;  /* 0x0000000000087947 */ /* 0x000fea0003800000 */
.L_x_16:
[----:B------:R-:W-:Y:S02]  /*11f0*/  ULDC UR4, c[0x0][0x584] ;  /* 0x0001610000047ab9 */ /* 0x000fe40000000800 */
[----:B------:R-:W-:-:S07]  /*1200*/  IMAD.U32 R170, RZ, RZ, UR4 ;  /* 0x00000004ffaa7e24 */ /* 0x000fce000f8e00ff */
.L_x_15:
[----:B------:R-:W-:-:S13]  /*1210*/  LOP3.LUT P0, RZ, R0, 0xff, RZ, 0xc0, !PT ;  /* 0x000000ff00ff7812 */ /* 0x000fda000780c0ff */
[----:B------:R-:W-:Y:S05]  /*1220*/  @!P0 EXIT ;  /* 0x000000000000894d */ /* 0x000fea0003800000 */
[----:B------:R-:W-:Y:S01]  /*1230*/  ULDC UR4, c[0x0][0x28c] ;  /* 0x0000a30000047ab9 */ /* 0x000fe20000000800 */
[----:B------:R-:W-:Y:S01]  /*1240*/  ULDC.64 UR6, c[0x0][0x5c8] ;  /* 0x0001720000067ab9 */ /* 0x000fe20000000a00 */
[----:B------:R-:W-:Y:S02]  /*1250*/  UIADD3 UR4, UR4, 0x3f, URZ ;  /* 0x0000003f04047890 */ /* 0x000fe4000fffe03f */
[----:B------:R-:W-:Y:S02]  /*1260*/  USHF.L.U64.HI UR40, UR6, 0x3, UR7 ;  /* 0x0000000306287899 */ /* 0x000fe40008010207 */
[----:B------:R-:W-:Y:S02]  /*1270*/  USHF.R.S32.HI UR5, URZ, 0x1f, UR4 ;  /* 0x0000001f3f057899 */ /* 0x000fe40008011404 */
[----:B------:R-:W-:Y:S02]  /*1280*/  USHF.L.U32 UR41, UR6, 0x3, URZ ;  /* 0x0000000306297899 */ /* 0x000fe4000800063f */
[----:B------:R-:W-:Y:S01]  /*1290*/  ULEA.HI UR5, UR5, UR4, URZ, 0x6 ;  /* 0x0000000405057291 */ /* 0x000fe2000f8f303f */
[----:B------:R-:W-:Y:S01]  /*12a0*/  UMOV UR38, URZ ;  /* 0x0000003f00267c82 */ /* 0x000fe20008000000 */
[----:B------:R-:W-:-:S02]  /*12b0*/  UMOV UR39, URZ ;  /* 0x0000003f00277c82 */ /* 0x000fc40008000000 */
[----:B------:R-:W-:-:S12]  /*12c0*/  USHF.R.S32.HI UR42, URZ, 0x6, UR5 ;  /* 0x000000063f2a7899 */ /* 0x000fd80008011405 */
.L_x_328:
[----:B------:R-:W4:Y:S01]  /*12d0*/  S2R R0, SR_TID.X ;  /* 0x0000000000007919 */ /* 0x000f220000002100 */
[----:B0-----:R-:W0:Y:S01]  /*12e0*/  S2UR UR7, SR_CgaCtaId ;  /* 0x00000000000779c3 */ /* 0x001e220000008800 */
[----:B------:R-:W-:Y:S02]  /*12f0*/  UMOV UR6, 0x400 ;  /* 0x0000040000067882 */ /* 0x000fe40000000000 */
[----:B0-----:R-:W-:Y:S01]  /*1300*/  ULEA UR6, UR7, UR6, 0x18 ;  /* 0x0000000607067291 */ /* 0x001fe2000f8ec03f */
[----:B----4-:R-:W-:-:S04]  /*1310*/  LOP3.LUT R0, R0, 0x80, RZ, 0xc0, !PT ;  /* 0x0000008000007812 */ /* 0x010fc800078ec0ff */
[----:B------:R-:W-:-:S06]  /*1320*/  SHF.R.U32.HI R0, RZ, 0x7, R0 ;  /* 0x00000007ff007819 */ /* 0x000fcc0000011600 */
[----:B------:R-:W0:Y:S02]  /*1330*/  SHFL.IDX PT, R0, R0, RZ, 0x1f ;  /* 0x00001fff00007589 */ /* 0x000e2400000e0000 */
[----:B0-----:R-:W-:-:S13]  /*1340*/  R2UR UR4, R0 ;  /* 0x00000000000472ca */ /* 0x001fda00000e0000 */
[----:B------:R-:W-:-:S04]  /*1350*/  ULEA.HI UR5, UR4, UR4, URZ, 0x1 ;  /* 0x0000000404057291 */ /* 0x000fc8000f8f083f */
[----:B------:R-:W-:-:S04]  /*1360*/  ULOP3.LUT UR5, UR5, 0xffffe, URZ, 0xc0, !UPT ;  /* 0x000ffffe05057892 */ /* 0x000fc8000f8ec03f */
[----:B------:R-:W-:-:S03]  /*1370*/  UIADD3 UR5, UR4, -UR5, URZ ;  /* 0x8000000504057290 */ /* 0x000fc6000fffe03f */
[----:B------:R-:W-:Y:S01]  /*1380*/  ULDC UR4, c[0x0][0x28c] ;  /* 0x0000a30000047ab9 */ /* 0x000fe20000000800 */
[----:B------:R-:W-:Y:S01]  /*1390*/  ULEA UR5, UR5, UR6, 0xc ;  /* 0x0000000605057291 */ /* 0x000fe2000f8e603f */
[----:B------:R-:W-:-:S03]  /*13a0*/  ISETP.LT.AND P0, PT, RZ, UR4, PT ;  /* 0x00000004ff007c0c */ /* 0x000fc6000bf01270 */
[----:B------:R-:W-:-:S04]  /*13b0*/  UIADD3 UR5, UR5, 0x180, URZ ;  /* 0x0000018005057890 */ /* 0x000fc8000fffe03f */
[----:B------:R-:W-:-:S04]  /*13c0*/  USHF.R.U32.HI UR5, URZ, 0x4, UR5 ;  /* 0x000000043f057899 */ /* 0x000fc80008011605 */
[----:B------:R-:W-:Y:S02]  /*13d0*/  ULOP3.LUT UR43, UR5, 0x3fff, URZ, 0xc0, !UPT ;  /* 0x00003fff052b7892 */ /* 0x000fe4000f8ec03f */
[----:B---3--:R-:W-:Y:S10]  /*13e0*/  @P0 BRA `(.L_x_17) ;  /* 0x0000000000400947 */ /* 0x008ff40003800000 */
[----:B------:R-:W-:Y:S01]  /*13f0*/  MOV R0, 0x0 ;  /* 0x0000000000007802 */ /* 0x000fe20000000f00 */
[----:B------:R-:W-:Y:S01]  /*1400*/  ULDC.64 UR4, c[0x4][0x68] ;  /* 0x01001a0000047ab9 */ /* 0x000fe20000000a00 */
[----:B------:R-:W-:Y:S01]  /*1410*/  ULDC.64 UR6, c[0x4][0x8] ;  /* 0x0100020000067ab9 */ /* 0x000fe20000000a00 */
[----:B-1----:R-:W-:Y:S01]  /*1420*/  IMAD.U32 R4, RZ, RZ, UR4 ;  /* 0x00000004ff047e24 */ /* 0x002fe2000f8e00ff */
[----:B------:R0:W1:Y:S01]  /*1430*/  LDC.64 R14, c[0x4][R0] ;  /* 0x01000000000e7b82 */ /* 0x0000620000000a00 */
[----:B------:R-:W-:Y:S01]  /*1440*/  IMAD.U32 R5, RZ, RZ, UR5 ;  /* 0x00000005ff057e24 */ /* 0x000fe2000f8e00ff */
[----:B------:R-:W-:Y:S01]  /*1450*/  ULDC.64 UR4, c[0x4][0x70] ;  /* 0x01001c0000047ab9 */ /* 0x000fe20000000a00 */
[----:B------:R-:W-:Y:S02]  /*1460*/  IMAD.U32 R10, RZ, RZ, UR6 ;  /* 0x00000006ff0a7e24 */ /* 0x000fe4000f8e00ff */
[----:B------:R-:W-:Y:S02]  /*1470*/  IMAD.U32 R6, RZ, RZ, UR4 ;  /* 0x00000004ff067e24 */ /* 0x000fe4000f8e00ff */
[----:B------:R-:W-:-:S02]  /*1480*/  IMAD.U32 R7, RZ, RZ, UR5 ;  /* 0x00000005ff077e24 */ /* 0x000fc4000f8e00ff */
[----:B------:R-:W-:Y:S02]  /*1490*/  IMAD.U32 R11, RZ, RZ, UR7 ;  /* 0x00000007ff0b7e24 */ /* 0x000fe4000f8e00ff */
[----:B------:R-:W-:Y:S02]  /*14a0*/  IMAD.MOV.U32 R8, RZ, RZ, 0x1e1 ;  /* 0x000001e1ff087424 */ /* 0x000fe400078e00ff */
[----:B------:R-:W-:Y:S02]  /*14b0*/  IMAD.MOV.U32 R12, RZ, RZ, 0x1 ;  /* 0x00000001ff0c7424 */ /* 0x000fe400078e00ff */
[----:B0-----:R-:W-:-:S07]  /*14c0*/  IMAD.MOV.U32 R13, RZ, RZ, RZ ;  /* 0x000000ffff0d7224 */ /* 0x001fce00078e00ff */
[----:B------:R-:W-:-:S07]  /*14d0*/  LEPC R20, `(.L_x_17) ;  /* 0x000000001014794e */ /* 0x000fce0000000000 */
[----:B-123-5:R-:W-:Y:S05]  /*14e0*/  CALL.ABS.NOINC R14 ;  /* 0x000000000e007343 */ /* 0x02efea0003c00000 */
.L_x_17:
[----:B------:R-:W-:-:S04]  /*14f0*/  LOP3.LUT R0, R2, 0x1, RZ, 0xfc, !PT ;  /* 0x0000000102007812 */ /* 0x000fc800078efcff */
[----:B------:R-:W-:-:S13]  /*1500*/  ISETP.NE.AND P0, PT, R0, 0x3, PT ;  /* 0x000000030000780c */ /* 0x000fda0003f05270 */
[----:B------:R-:W-:Y:S05]  /*1510*/  @!P0 BRA `(.L_x_18) ;  /* 0x0000000000048947 */ /* 0x000fea0003800000 */
[----:B------:R-:W-:Y:S01]  /*1520*/  BPT.TRAP 0x1 ;  /* 0x000000040000795c */ /* 0x000fe20000300000 */
.L_x_18:
[----:B------:R-:W0:Y:S01]  /*1530*/  S2UR UR5, SR_CgaCtaId ;  /* 0x00000000000579c3 */ /* 0x000e220000008800 */
[----:B------:R-:W-:Y:S01]  /*1540*/  UMOV UR4, 0x400 ;  /* 0x0000040000047882 */ /* 0x000fe20000000000 */
[----:B------:R-:W-:Y:S02]  /*1550*/  IMAD.U32 R0, RZ, RZ, UR38 ;  /* 0x00000026ff007e24 */ /* 0x000fe4000f8e00ff */
[----:B------:R-:W-:-:S03]  /*1560*/  IMAD.U32 R3, RZ, RZ, UR39 ;  /* 0x00000027ff037e24 */ /* 0x000fc6000f8e00ff */
[----:B------:R-:W-:Y:S01]  /*1570*/  SHF.L.U32 R0, R0, 0x1f, RZ ;  /* 0x0000001f00007819 */ /* 0x000fe200000006ff */
[----:B0-----:R-:W-:-:S06]  /*1580*/  ULEA UR4, UR5, UR4, 0x18 ;  /* 0x0000000405047291 */ /* 0x001fcc000f8ec03f */
[----:B------:R-:W-:-:S04]  /*1590*/  IMAD.U32 R6, RZ, RZ, UR4 ;  /* 0x00000004ff067e24 */ /* 0x000fc8000f8e00ff */
[----:B------:R-:W-:-:S04]  /*15a0*/  IMAD R3, R3, 0x8, R6 ;  /* 0x0000000803037824 */ /* 0x000fc800078e0206 */
[----:B------:R0:W4:Y:S01]  /*15b0*/  SYNCS.PHASECHK.TRANS64.TRYWAIT P1, [R3+URZ], R0 ;  /* 0x00000000030075a7 */ /* 0x000122000802017f */
[----:B------:R-:W-:Y:S05]  /*15c0*/  @!P0 BRA `(.L_x_19) ;  /* 0x0000000000048947 */ /* 0x000fea0003800000 */
[----:B------:R-:W-:Y:S01]  /*15d0*/  BPT.TRAP 0x1 ;  /* 0x000000040000795c */ /* 0x000fe20000300000 */
.L_x_19:
[----:B----4-:R-:W-:Y:S05]  /*15e0*/  @P1 BRA `(.L_x_20) ;  /* 0x0000000000081947 */ /* 0x010fea0003800000 */
[----:B------:R-:W4:Y:S02]  /*15f0*/  SYNCS.PHASECHK.TRANS64.TRYWAIT P1, [R3+URZ], R0 ;  /* 0x00000000030075a7 */ /* 0x000f24000802017f */
[----:B----4-:R-:W-:Y:S05]  /*1600*/  @!P1 BRA `(.L_x_21) ;  /* 0x000000b800749947 */ /* 0x010fea0003800000 */
.L_x_20:
[----:B------:R-:W-:-:S04]  /*1610*/  UISETP.LT.AND UP0, UPT, UR42, 0x1, UPT ;  /* 0x000000012a00788c */ /* 0x000fc8000bf01270 */
[----:B------:R-:W-:-:S06]  /*1620*/  USEL UR4, UR42, 0x1, UP0 ;  /* 0x000000012a047887 */ /* 0x000fcc0008000000 */
[----:B0---4-:R-:W-:Y:S01]  /*1630*/  IMAD.U32 R0, RZ, RZ, UR4 ;  /* 0x00000004ff007e24 */ /* 0x011fe2000f8e00ff */
[----:B------:R-:W-:Y:S05]  /*1640*/  WARPSYNC.ALL ;  /* 0x0000000000007948 */ /* 0x000fea0003800000 */
[----:B------:R-:W-:-:S04]  /*1650*/  IADD3 R0, -R0, UR42, RZ ;  /* 0x0000002a00007c10 */ /* 0x000fc8000fffe1ff */
[----:B------:R-:W-:Y:S02]  /*1660*/  ISETP.GE.AND P1, PT, R0, 0x1, PT ;  /* 0x000000010000780c */ /* 0x000fe40003f26270 */
[----:B------:R-:W-:Y:S01]  /*1670*/  R2UR UR4, R6 ;  /* 0x00000000060472ca */ /* 0x000fe200000e0000 */
[----:B------:R-:W-:Y:S01]  /*1680*/  WARPGROUP.ARRIVE ;  /* 0x00000000000079c5 */ /* 0x000fe20000000000 */
[----:B------:R-:W-:Y:S01]  /*1690*/  UMOV UR9, 0x80000020 ;  /* 0x8000002000097882 */ /* 0x000fe20000000000 */
[----:B------:R-:W-:-:S10]  /*16a0*/  UMOV UR11, 0x80000020 ;  /* 0x80000020000b7882 */ /* 0x000fd40000000000 */
[----:B------:R-:W-:-:S04]  /*16b0*/  UIADD3 UR4, UR4, 0x2a180, URZ ;  /* 0x0002a18004047890 */ /* 0x000fc8000fffe03f */
[----:B------:R-:W-:-:S04]  /*16c0*/  USHF.R.U32.HI UR4, URZ, 0x4, UR4 ;  /* 0x000000043f047899 */ /* 0x000fc80008011604 */
[----:B------:R-:W-:Y:S02]  /*16d0*/  ULOP3.LUT UR5, UR4, 0x3fff, URZ, 0xc0, !UPT ;  /* 0x00003fff04057892 */ /* 0x000fe4000f8ec03f */
[----:B------:R-:W-:Y:S02]  /*16e0*/  ULOP3.LUT UR4, UR43, 0x10000, URZ, 0xfc, !UPT ;  /* 0x000100002b047892 */ /* 0x000fe4000f8efc3f */
[----:B------:R-:W-:Y:S02]  /*16f0*/  ULOP3.LUT UR5, UR5, 0x10000, URZ, 0xfc, !UPT ;  /* 0x0001000005057892 */ /* 0x000fe4000f8efc3f */
[----:B------:R-:W-:Y:S02]  /*1700*/  UIMAD UR6, UR39, 0x600, UR4 ;  /* 0x00000600270678a4 */ /* 0x000fe4000f8e0204 */
[----:B------:R-:W-:-:S05]  /*1710*/  UIMAD UR7, UR39, 0x180, UR5 ;  /* 0x00000180270778a4 */ /* 0x000fca000f8e0205 */
[----:B------:R-:W-:Y:S02]  /*1720*/  UMOV UR8, UR6 ;  /* 0x0000000600087c82 */ /* 0x000fe40008000000 */
[----:B------:R-:W-:Y:S02]  /*1730*/  UMOV UR10, UR7 ;  /* 0x00000007000a7c82 */ /* 0x000fe40008000000 */
[----:B------:R-:W-:Y:S01]  /*1740*/  IGMMA.64x96x32.S8.S8 R120, gdesc[UR8], RZ, !UPT, gsb0 ;  /* 0x02a00000087879f1 */ /* 0x000fe2000c0410ff */
[----:B------:R-:W-:Y:S01]  /*1750*/  UIADD3 UR8, UR6, 0x200, URZ ;  /* 0x0000020006087890 */ /* 0x000fe2000fffe03f */
[----:B------:R-:W-:Y:S01]  /*1760*/  UMOV UR9, 0x80000020 ;  /* 0x8000002000097882 */ /* 0x000fe20000000000 */
[----:B------:R-:W-:Y:S02]  /*1770*/  WARPGROUP.DEPBAR.LE gsb0, 0x0 ;  /* 0x00008000000079c5 */ /* 0x000fe40000010000 */
[----:B------:R-:W-:-:S06]  /*1780*/  WARPGROUP.ARRIVE ;  /* 0x00000000000079c5 */ /* 0x000fcc0000000000 */
[----:B------:R-:W-:Y:S01]  /*1790*/  IGMMA.64x96x32.S8.S8 R72, gdesc[UR8], RZ, !UPT, gsb0 ;  /* 0x02a00000084879f1 */ /* 0x000fe2000c0410ff */
[----:B------:R-:W-:Y:S01]  /*17a0*/  UIADD3 UR8, UR6, 0x400, URZ ;  /* 0x0000040006087890 */ /* 0x000fe2000fffe03f */
[----:B------:R-:W-:Y:S01]  /*17b0*/  UMOV UR9, 0x80000020 ;  /* 0x8000002000097882 */ /* 0x000fe20000000000 */
[----:B------:R-:W-:Y:S02]  /*17c0*/  WARPGROUP.DEPBAR.LE gsb0, 0x0 ;  /* 0x00008000000079c5 */ /* 0x000fe40000010000 */
[----:B------:R-:W-:-:S06]  /*17d0*/  WARPGROUP.ARRIVE ;  /* 0x00000000000079c5 */ /* 0x000fcc0000000000 */
[----:B------:R-:W-:Y:S01]  /*17e0*/  IGMMA.64x96x32.S8.S8 R24, gdesc[UR8], RZ, !UPT, gsb0 ;  /* 0x02a00000081879f1 */ /* 0x000fe2000c0410ff */
[----:B------:R-:W-:Y:S02]  /*17f0*/  UIADD3 UR8, UR6, 0x2, URZ ;  /* 0x0000000206087890 */ /* 0x000fe4000fffe03f */
[----:B------:R-:W-:Y:S01]  /*1800*/  UIADD3 UR10, UR7, 0x2, URZ ;  /* 0x00000002070a7890 */ /* 0x000fe2000fffe03f */
[----:B------:R-:W-:Y:S01]  /*1810*/  UMOV UR9, 0x80000020 ;  /* 0x8000002000097882 */ /* 0x000fe20000000000 */
[----:B------:R-:W-:Y:S01]  /*1820*/  UMOV UR11, 0x80000020 ;  /* 0x80000020000b7882 */ /* 0x000fe20000000000 */
[----:B------:R-:W-:Y:S02]  /*1830*/  WARPGROUP.DEPBAR.LE gsb0, 0x0 ;  /* 0x00008000000079c5 */ /* 0x000fe40000010000 */
[----:B------:R-:W-:-:S06]  /*1840*/  WARPGROUP.ARRIVE ;  /* 0x00000000000079c5 */ /* 0x000fcc0000000000 */
[----:B------:R-:W-:Y:S01]  /*1850*/  IGMMA.64x96x32.S8.S8 R120, gdesc[UR8], R120, gsb0 ;  /* 0x02a00000087879f1 */ /* 0x000fe20008041078 */
[----:B------:R-:W-:Y:S01]  /*1860*/  UIADD3 UR8, UR6, 0x202, URZ ;  /* 0x0000020206087890 */ /* 0x000fe2000fffe03f */
        /* <DEDUP_REMOVED lines=8> */
[----:B------:R-:W-:Y:S03]  /*18f0*/  IGMMA.64x96x32.S8.S8 R24, gdesc[UR8], R24, gsb0 ;  /* 0x02a00000081879f1 */ /* 0x000fe60008041018 */
[----:B------:R-:W-:Y:S02]  /*1900*/  WARPGROUP.DEPBAR.LE gsb0, 0x0 ;  /* 0x00008000000079c5 */ /* 0x000fe40000010000 */
[----:B------:R-:W-:Y:S05]  /*1910*/  @!P1 BRA `(.L_x_22) ;  /* 0x00000004003c9947 */ /* 0x000fea0003800000 */
[----:B------:R-:W-:Y:S02]  /*1920*/  UIADD3 UR6, UR39, 0x1, URZ ;  /* 0x0000000127067890 */ /* 0x000fe4000fffe03f */
[----:B------:R-:W-:Y:S02]  /*1930*/  IMAD.U32 R3, RZ, RZ, UR39 ;  /* 0x00000027ff037e24 */ /* 0x000fe4000f8e00ff */
[----:B------:R-:W-:-:S04]  /*1940*/  UISETP.NE.AND UP0, UPT, UR6, 0x7, UPT ;  /* 0x000000070600788c */ /* 0x000fc8000bf05270 */
[----:B------:R-:W-:Y:S02]  /*1950*/  USEL UR7, URZ, 0x1, UP0 ;  /* 0x000000013f077887 */ /* 0x000fe40008000000 */
[----:B------:R-:W-:Y:S02]  /*1960*/  USEL UR6, UR6, URZ, UP0 ;  /* 0x0000003f06067287 */ /* 0x000fe40008000000 */
[----:B------:R-:W-:-:S06]  /*1970*/  ULOP3.LUT UR7, UR38, UR7, URZ, 0x3c, !UPT ;  /* 0x0000000726077292 */ /* 0x000fcc000f8e3c3f */
[----:B------:R-:W-:-:S07]  /*1980*/  IMAD.U32 R7, RZ, RZ, UR7 ;  /* 0x00000007ff077e24 */ /* 0x000fce000f8e00ff */
.L_x_29:
[----:B------:R-:W-:Y:S05]  /*1990*/  @!P0 BRA `(.L_x_23) ;  /* 0x0000000000048947 */ /* 0x000fea0003800000 */
[----:B------:R-:W-:Y:S01]  /*19a0*/  BPT.TRAP 0x1 ;  /* 0x000000040000795c */ /* 0x000fe20000300000 */
.L_x_23:
[----:B------:R-:W0:Y:S01]  /*19b0*/  S2UR UR8, SR_CgaCtaId ;  /* 0x00000000000879c3 */ /* 0x000e220000008800 */
[----:B------:R-:W-:Y:S01]  /*19c0*/  UMOV UR7, 0x400 ;  /* 0x0000040000077882 */ /* 0x000fe20000000000 */
[----:B-1----:R-:W-:Y:S01]  /*19d0*/  IMAD.U32 R5, RZ, RZ, UR6 ;  /* 0x00000006ff057e24 */ /* 0x002fe2000f8e00ff */
[----:B------:R-:W-:Y:S01]  /*19e0*/  SHF.L.U32 R4, R7, 0x1f, RZ ;  /* 0x0000001f07047819 */ /* 0x000fe200000006ff */
[----:B0-----:R-:W-:-:S06]  /*19f0*/  ULEA UR7, UR8, UR7, 0x18 ;  /* 0x0000000708077291 */ /* 0x001fcc000f8ec03f */
[----:B------:R-:W-:-:S04]  /*1a00*/  IMAD.U32 R6, RZ, RZ, UR7 ;  /* 0x00000007ff067e24 */ /* 0x000fc8000f8e00ff */
[----:B------:R-:W-:-:S04]  /*1a10*/  IMAD R5, R5, 0x8, R6 ;  /* 0x0000000805057824 */ /* 0x000fc800078e0206 */
[----:B------:R0:W1:Y:S01]  /*1a20*/  SYNCS.PHASECHK.TRANS64.TRYWAIT P1, [R5+URZ], R4 ;  /* 0x00000004050075a7 */ /* 0x000062000802017f */
[----:B------:R-:W-:Y:S05]  /*1a30*/  @!P0 BRA `(.L_x_24) ;  /* 0x0000000000048947 */ /* 0x000fea0003800000 */
[----:B------:R-:W-:Y:S01]  /*1a40*/  BPT.TRAP 0x1 ;  /* 0x000000040000795c */ /* 0x000fe20000300000 */
.L_x_24:
[----:B-1----:R-:W-:Y:S05]  /*1a50*/  @P1 BRA `(.L_x_25) ;  /* 0x0000000000081947 */ /* 0x002fea0003800000 */
[----:B------:R-:W1:Y:S02]  /*1a60*/  SYNCS.PHASECHK.TRANS64.TRYWAIT P1, [R5+URZ], R4 ;  /* 0x00000004050075a7 */ /* 0x000e64000802017f */
[----:B-1----:R-:W-:Y:S05]  /*1a70*/  @!P1 BRA `(.L_x_26) ;  /* 0x000000b4006c9947 */ /* 0x002fea0003800000 */
.L_x_25:
[----:B------:R-:W-:Y:S01]  /*1a80*/  UIMAD UR7, UR6, 0x600, UR4 ;  /* 0x00000600060778a4 */ /* 0x000fe2000f8e0204 */
[----:B------:R-:W-:Y:S01]  /*1a90*/  WARPGROUP.ARRIVE ;  /* 0x00000000000079c5 */ /* 0x000fe20000000000 */
[----:B------:R-:W-:Y:S01]  /*1aa0*/  UIMAD UR12, UR6, 0x180, UR5 ;  /* 0x00000180060c78a4 */ /* 0x000fe2000f8e0205 */
[----:B------:R-:W-:Y:S01]  /*1ab0*/  UMOV UR9, 0x80000020 ;  /* 0x8000002000097882 */ /* 0x000fe20000000000 */
[----:B------:R-:W-:-:S03]  /*1ac0*/  UMOV UR11, 0x80000020 ;  /* 0x80000020000b7882 */ /* 0x000fc60000000000 */
[----:B------:R-:W-:Y:S02]  /*1ad0*/  UMOV UR8, UR7 ;  /* 0x0000000700087c82 */ /* 0x000fe40008000000 */
[----:B------:R-:W-:Y:S02]  /*1ae0*/  UMOV UR10, UR12 ;  /* 0x0000000c000a7c82 */ /* 0x000fe40008000000 */
        /* <DEDUP_REMOVED lines=30> */
[----:B------:R-:W-:Y:S01]  /*1cd0*/  BPT.TRAP 0x1 ;  /* 0x000000040000795c */ /* 0x000fe20000300000 */
.L_x_27:
[----:B------:R-:W-:-:S13]  /*1ce0*/  ISETP.NE.AND P1, PT, R16, RZ, PT ;  /* 0x000000ff1000720c */ /* 0x000fda0003f25270 */
[----:B01----:R-:W-:-:S04]  /*1cf0*/  @P1 IMAD R4, R3, 0x8, R6 ;  /* 0x0000000803041824 */ /* 0x003fc800078e0206 */
[----:B------:R-:W-:-:S05]  /*1d00*/  @P1 VIADD R4, R4, 0x38 ;  /* 0x0000003804041836 */ /* 0x000fca0000000000 */
[----:B------:R-:W-:-:S04]  /*1d10*/  @P1 PRMT R4, R17, 0x654, R4 ;  /* 0x0000065411041816 */ /* 0x000fc80000000004 */
[----:B------:R0:W-:Y:S01]  /*1d20*/  @P1 SYNCS.ARRIVE.TRANS64.RED.A1T0 RZ, [R4+URZ], RZ ;  /* 0x000000ff04ff19a7 */ /* 0x0001e2000810043f */
[----:B------:R-:W-:-:S13]  /*1d30*/  ISETP.GT.U32.AND P1, PT, R2, 0x1, PT ;  /* 0x000000010200780c */ /* 0x000fda0003f24070 */
[----:B0-----:R-:W-:Y:S05]  /*1d40*/  @P1 BRA `(.L_x_28) ;  /* 0x0000000000041947 */ /* 0x001fea0003800000 */
[----:B------:R-:W-:Y:S01]  /*1d50*/  BPT.TRAP 0x1 ;  /* 0x000000040000795c */ /* 0x000fe20000300000 */
.L_x_28:
[----:B------:R-:W-:Y:S01]  /*1d60*/  UIADD3 UR6, UR6, 0x1, URZ ;  /* 0x0000000106067890 */ /* 0x000fe2000fffe03f */
[C---:B------:R-:W-:Y:S01]  /*1d70*/  ISETP.GT.AND P2, PT, R0.reuse, 0x1, PT ;  /* 0x000000010000780c */ /* 0x040fe20003f44270 */
[----:B------:R-:W-:Y:S02]  /*1d80*/  VIADD R3, R3, 0x1 ;  /* 0x0000000103037836 */ /* 0x000fe40000000000 */
[----:B------:R-:W-:Y:S01]  /*1d90*/  UISETP.NE.AND UP0, UPT, UR6, 0x7, UPT ;  /* 0x000000070600788c */ /* 0x000fe2000bf05270 */
[----:B------:R-:W-:Y:S02]  /*1da0*/  VIADD R0, R0, 0xffffffff ;  /* 0xffffffff00007836 */ /* 0x000fe40000000000 */
[C---:B------:R-:W-:Y:S01]  /*1db0*/  ISETP.NE.AND P1, PT, R3.reuse, 0x7, PT ;  /* 0x000000070300780c */ /* 0x040fe20003f25270 */
[----:B------:R-:W-:Y:S02]  /*1dc0*/  USEL UR7, URZ, 0x1, UP0 ;  /* 0x000000013f077887 */ /* 0x000fe40008000000 */
[----:B------:R-:W-:Y:S01]  /*1dd0*/  USEL UR6, UR6, URZ, UP0 ;  /* 0x0000003f06067287 */ /* 0x000fe20008000000 */
[----:B------:R-:W-:-:S03]  /*1de0*/  SEL R3, R3, RZ, P1 ;  /* 0x000000ff03037207 */ /* 0x000fc60000800000 */
[----:B------:R-:W-:Y:S01]  /*1df0*/  LOP3.LUT R7, R7, UR7, RZ, 0x3c, !PT ;  /* 0x0000000707077c12 */ /* 0x000fe2000f8e3cff */
[----:B------:R-:W-:Y:S07]  /*1e00*/  @P2 BRA `(.L_x_29) ;  /* 0xfffffff800e02947 */ /* 0x000fee000383ffff */
.L_x_22:
[----:B------:R-:W0:Y:S02]  /*1e10*/  LDC R0, c[0x0][0x28c] ;  /* 0x0000a300ff007b82 */ /* 0x000e240000000800 */
[----:B0-----:R-:W-:-:S13]  /*1e20*/  ISETP.GE.AND P1, PT, R0, 0x1, PT ;  /* 0x000000010000780c */ /* 0x001fda0003f26270 */
[----:B------:R-:W-:Y:S05]  /*1e30*/  @!P1 BRA `(.L_x_30) ;  /* 0x0000000000589947 */ /* 0x000fea0003800000 */
[----:B------:R-:W-:Y:S05]  /*1e40*/  @!P0 BRA `(.L_x_31) ;  /* 0x0000000000048947 */ /* 0x000fea0003800000 */
[----:B------:R-:W-:Y:S01]  /*1e50*/  BPT.TRAP 0x1 ;  /* 0x000000040000795c */ /* 0x000fe20000300000 */
.L_x_31:
[----:B------:R-:W-:Y:S01]  /*1e60*/  ISETP.NE.AND P0, PT, R16, RZ, PT ;  /* 0x000000ff1000720c */ /* 0x000fe20003f05270 */
[----:B------:R-:W-:Y:S01]  /*1e70*/  BSSY B0, `(.L_x_32) ;  /* 0x0000010000007945 */ /* 0x000fe20003800000 */
[----:B------:R-:W-:-:S11]  /*1e80*/  ISETP.GT.U32.AND P1, PT, R2, 0x1, PT ;  /* 0x000000010200780c */ /* 0x000fd60003f24070 */
[----:B------:R-:W-:Y:S05]  /*1e90*/  @!P0 BRA `(.L_x_33) ;  /* 0x0000000000348947 */ /* 0x000fea0003800000 */
[----:B------:R-:W-:-:S04]  /*1ea0*/  UISETP.LT.AND UP0, UPT, UR42, 0x1, UPT ;  /* 0x000000012a00788c */ /* 0x000fc8000bf01270 */
[----:B------:R-:W-:-:S04]  /*1eb0*/  USEL UR6, UR42, 0x1, UP0 ;  /* 0x000000012a067887 */ /* 0x000fc80008000000 */
[----:B------:R-:W-:-:S04]  /*1ec0*/  UIADD3 UR6, UR39, UR42, -UR6 ;  /* 0x0000002a27067290 */ /* 0x000fc8000fffe806 */
[----:B------:R-:W-:-:S04]  /*1ed0*/  UIMAD.WIDE.U32 UR4, UR6, 0x24924925, URZ ;  /* 0x24924925060478a5 */ /* 0x000fc8000f8e003f */
[----:B------:R-:W-:-:S04]  /*1ee0*/  UIADD3 UR4, UR6, -UR5, URZ ;  /* 0x8000000506047290 */ /* 0x000fc8000fffe03f */
[----:B------:R-:W-:-:S04]  /*1ef0*/  ULEA.HI UR4, UR4, UR5, URZ, 0x1f ;  /* 0x0000000504047291 */ /* 0x000fc8000f8ff83f */
[----:B------:R-:W-:-:S04]  /*1f00*/  USHF.R.U32.HI UR4, URZ, 0x2, UR4 ;  /* 0x000000023f047899 */ /* 0x000fc80008011604 */
[----:B------:R-:W-:-:S06]  /*1f10*/  UIMAD UR4, UR4, -0x7, UR6 ;  /* 0xfffffff9040478a4 */ /* 0x000fcc000f8e0206 */
[----:B------:R-:W-:-:S04]  /*1f20*/  IMAD.U32 R3, RZ, RZ, UR4 ;  /* 0x00000004ff037e24 */ /* 0x000fc8000f8e00ff */
[----:B------:R-:W-:-:S04]  /*1f30*/  IMAD R0, R3, 0x8, R6 ;  /* 0x0000000803007824 */ /* 0x000fc800078e0206 */
[----:B------:R-:W-:-:S05]  /*1f40*/  VIADD R0, R0, 0x38 ;  /* 0x0000003800007836 */ /* 0x000fca0000000000 */
[----:B------:R-:W-:-:S04]  /*1f50*/  PRMT R0, R17, 0x654, R0 ;  /* 0x0000065411007816 */ /* 0x000fc80000000000 */
[----:B------:R0:W-:Y:S03]  /*1f60*/  SYNCS.ARRIVE.TRANS64.RED.A1T0 RZ, [R0+URZ], RZ ;  /* 0x000000ff00ff79a7 */ /* 0x0001e6000810043f */
.L_x_33:
[----:B------:R-:W-:Y:S05]  /*1f70*/  BSYNC B0 ;  /* 0x0000000000007941 */ /* 0x000fea0003800000 */
.L_x_32:
[----:B------:R-:W-:Y:S05]  /*1f80*/  @P1 BRA `(.L_x_30) ;  /* 0x0000000000041947 */ /* 0x000fea0003800000 */
[----:B------:R-:W-:Y:S01]  /*1f90*/  BPT.TRAP 0x1 ;  /* 0x000000040000795c */ /* 0x000fe20000300000 */
.L_x_30:
[----:B------:R-:W4:Y:S01]  /*1fa0*/  LDL.LU R10, [R1] ;  /* 0x00000000010a7983 */ /* 0x000f220000300800 */
[----:B------:R-:W2:Y:S01]  /*1fb0*/  LDC R9, c[0x0][0x288] ;  /* 0x0000a200ff097b82 */ /* 0x000ea20000000800 */
[----:B------:R-:W0:Y:S01]  /*1fc0*/  S2R R11, SR_TID.X ;  /* 0x00000000000b7919 */ /* 0x000e220000002100 */
[----:B------:R-:W-:Y:S01]  /*1fd0*/  IMAD R23, R23, 0x60, RZ ;  /* 0x0000006017177824 */ /* 0x000fe200078e02ff */
[----:B------:R-:W-:Y:S01]  /*1fe0*/  UIADD3 UR39, UR42, UR39, URZ ;  /* 0x000000272a277290 */ /* 0x000fe2000fffe03f */
[----:B------:R-:W-:Y:S01]  /*1ff0*/  ULDC UR7, c[0x0][0x284] ;  /* 0x0000a10000077ab9 */ /* 0x000fe20000000800 */
[----:B------:R-:W-:Y:S02]  /*2000*/  UISETP.GE.U32.AND UP1, UPT, UR42, 0x7, UPT ;  /* 0x000000072a00788c */ /* 0x000fe4000bf26070 */
[----:B------:R-:W-:Y:S01]  /*2010*/  UISETP.GT.U32.AND UP0, UPT, UR39, 0x6, UPT ;  /* 0x000000062700788c */ /* 0x000fe2000bf04070 */
[----:B------:R-:W-:Y:S01]  /*2020*/  ULDC.64 UR8, c[0x0][0x5d0] ;  /* 0x0001740000087ab9 */ /* 0x000fe20000000a00 */
[----:B0-----:R-:W-:-:S02]  /*2030*/  SHF.R.U32.HI R0, RZ, 0x2, R11 ;  /* 0x00000002ff007819 */ /* 0x001fc4000001160b */
[----:B-1----:R-:W-:Y:S02]  /*2040*/  SHF.R.U32.HI R5, RZ, 0x7, R11 ;  /* 0x00000007ff057819 */ /* 0x002fe4000001160b */
[----:B------:R-:W-:Y:S02]  /*2050*/  LOP3.LUT R4, R11, 0x60, RZ, 0xc0, !PT ;  /* 0x000000600b047812 */ /* 0x000fe400078ec0ff */
[----:B------:R-:W-:Y:S02]  /*2060*/  LOP3.LUT R3, R0, 0x7, RZ, 0xc0, !PT ;  /* 0x0000000700037812 */ /* 0x000fe400078ec0ff */
[----:B------:R-:W-:Y:S02]  /*2070*/  LOP3.LUT R0, R5, 0x1, RZ, 0xc0, !PT ;  /* 0x0000000105007812 */ /* 0x000fe400078ec0ff */
[----:B------:R-:W-:-:S03]  /*2080*/  SHF.R.U32.HI R6, RZ, 0x1, R4 ;  /* 0x00000001ff067819 */ /* 0x000fc60000011604 */
[----:B------:R-:W-:Y:S01]  /*2090*/  IMAD.SHL.U32 R4, R0, 0x40, RZ ;  /* 0x0000004000047824 */ /* 0x000fe200078e00ff */
[----:B------:R-:W-:-:S04]  /*20a0*/  IADD3 R5, RZ, -R6, -R3 ;  /* 0x80000006ff057210 */ /* 0x000fc80007ffe803 */
[----:B------:R-:W-:Y:S01]  /*20b0*/  LOP3.LUT R7, R4, 0x40, R3, 0xe2, !PT ;  /* 0x0000004004077812 */ /* 0x000fe200078ee203 */
[----:B------:R-:W-:Y:S01]  /*20c0*/  IMAD R3, R0, -0x40, R5 ;  /* 0xffffffc000037824 */ /* 0x000fe200078e0205 */
[----:B------:R-:W-:Y:S01]  /*20d0*/  LOP3.LUT R0, R11, 0x3, RZ, 0xc0, !PT ;  /* 0x000000030b007812 */ /* 0x000fe200078ec0ff */
[----:B------:R-:W-:Y:S01]  /*20e0*/  UIMAD.WIDE.U32 UR4, UR39, 0x24924925, URZ ;  /* 0x24924925270478a5 */ /* 0x000fe2000f8e003f */
[----:B--2---:R-:W-:-:S03]  /*20f0*/  ISETP.GE.AND P0, PT, R23, R9, PT ;  /* 0x000000091700720c */ /* 0x004fc60003f06270 */
[----:B------:R-:W-:Y:S02]  /*2100*/  IMAD R8, R0, -0x2, R9 ;  /* 0xfffffffe00087824 */ /* 0x000fe400078e0209 */
[----:B------:R-:W-:Y:S01]  /*2110*/  IMAD.SHL.U32 R20, R11, 0x2, RZ ;  /* 0x000000020b147824 */ /* 0x000fe200078e00ff */
[----:B------:R-:W-:Y:S01]  /*2120*/  UISETP.LT.U32.AND UP0, UPT, UR42, 0x7, UP0 ;  /* 0x000000072a00788c */ /* 0x000fe20008701070 */
[----:B------:R-:W-:Y:S01]  /*2130*/  SHF.R.S32.HI R15, RZ, 0x1f, R22 ;  /* 0x0000001fff0f7819 */ /* 0x000fe20000011416 */
[----:B------:R-:W-:Y:S02]  /*2140*/  UIADD3 UR4, UR39, -UR5, URZ ;  /* 0x8000000527047290 */ /* 0x000fe4000fffe03f */
[----:B------:R-:W-:Y:S01]  /*2150*/  LOP3.LUT R20, R23, 0x6, R20, 0xf8, !PT ;  /* 0x0000000617147812 */ /* 0x000fe200078ef814 */
[----:B------:R-:W-:Y:S02]  /*2160*/  USEL UR6, URZ, 0x1, !UP0 ;  /* 0x000000013f067887 */ /* 0x000fe4000c000000 */
[----:B------:R-:W-:Y:S01]  /*2170*/  ULEA.HI UR4, UR4, UR5, URZ, 0x1f ;  /* 0x0000000504047291 */ /* 0x000fe2000f8ff83f */
[----:B------:R-:W-:Y:S01]  /*2180*/  IMAD R5, R15, UR8, RZ ;  /* 0x000000080f057c24 */ /* 0x000fe2000f8e02ff */
[----:B------:R-:W-:Y:S01]  /*2190*/  SHF.R.S32.HI R21, RZ, 0x1f, R20 ;  /* 0x0000001fff157819 */ /* 0x000fe20000011414 */
[----:B------:R-:W-:-:S02]  /*21a0*/  ULOP3.LUT UR38, UR38, UR6, URZ, 0x3c, !UPT ;  /* 0x0000000626267292 */ /* 0x000fc4000f8e3c3f */
[----:B------:R-:W-:Y:S01]  /*21b0*/  USHF.R.U32.HI UR4, URZ, 0x2, UR4 ;  /* 0x000000023f047899 */ /* 0x000fe20008011604 */
[C---:B------:R-:W-:Y:S02]  /*21c0*/  IMAD R9, R22.reuse, UR9, R5 ;  /* 0x0000000916097c24 */ /* 0x040fe4000f8e0205 */
[----:B------:R-:W-:Y:S01]  /*21d0*/  IMAD.WIDE.U32 R4, R22, UR8, R20 ;  /* 0x0000000816047c25 */ /* 0x000fe2000f8e0014 */
[----:B------:R-:W-:Y:S02]  /*21e0*/  @UP1 ULOP3.LUT UR38, UR38, 0x1, UR4, 0x78, !UPT ;  /* 0x0000000126261892 */ /* 0x000fe4000f8e7804 */
[----:B------:R-:W-:Y:S01]  /*21f0*/  UIMAD UR39, UR4, -0x7, UR39 ;  /* 0xfffffff9042778a4 */ /* 0x000fe2000f8e0227 */
[----:B------:R-:W-:Y:S02]  /*2200*/  IMAD.IADD R9, R5, 0x1, R9 ;  /* 0x0000000105097824 */ /* 0x000fe400078e0209 */
[----:B----4-:R-:W-:-:S05]  /*2210*/  IMAD R0, R10, 0x180, RZ ;  /* 0x000001800a007824 */ /* 0x010fca00078e02ff */
[----:B------:R-:W-:Y:S01]  /*2220*/  ISETP.GE.OR P0, PT, R0, UR7, P0 ;  /* 0x0000000700007c0c */ /* 0x000fe20008706670 */
[----:B------:R-:W-:-:S03]  /*2230*/  IMAD.WIDE R10, R10, 0x180, RZ ;  /* 0x000001800a0a7825 */ /* 0x000fc600078e02ff */
[----:B------:R-:W-:Y:S02]  /*2240*/  LOP3.LUT R7, R10, R7, R6, 0xfe, !PT ;  /* 0x000000070a077212 */ /* 0x000fe400078efe06 */
[----:B------:R-:W-:Y:S01]  /*2250*/  IADD3 R6, -R0, UR7, R3 ;  /* 0x0000000700067c10 */ /* 0x000fe2000fffe103 */
[----:B------:R-:W-:Y:S02]  /*2260*/  IMAD.IADD R3, R8, 0x1, -R23 ;  /* 0x0000000108037824 */ /* 0x000fe400078e0a17 */
[----:B------:R-:W-:Y:S02]  /*2270*/  IMAD.MOV.U32 R0, RZ, RZ, -0x1 ;  /* 0xffffffffff007424 */ /* 0x000fe400078e00ff */
[----:B------:R-:W-:Y:S02]  /*2280*/  IMAD.MOV.U32 R8, RZ, RZ, R4 ;  /* 0x000000ffff087224 */ /* 0x000fe400078e0004 */
[----:B------:R-:W-:Y:S05]  /*2290*/  @P0 BRA `(.L_x_34) ;  /* 0x0000008c00900947 */ /* 0x000fea0003800000 */
[----:B------:R-:W0:Y:S01]  /*22a0*/  LDC.64 R4, c[0x0][0x5c8] ;  /* 0x00017200ff047b82 */ /* 0x000e220000000a00 */
[----:B-----5:R-:W-:Y:S01]  /*22b0*/  ISETP.NE.AND P0, PT, R170, RZ, PT ;  /* 0x000000ffaa00720c */ /* 0x020fe20003f05270 */
[----:B------:R-:W-:Y:S01]  /*22c0*/  BSSY B0, `(.L_x_34) ;  /* 0x00008e1000007945 */ /* 0x000fe20003800000 */
[-C--:B0-----:R-:W-:Y:S02]  /*22d0*/  IMAD R12, R11, R4.reuse, RZ ;  /* 0x000000040b0c7224 */ /* 0x081fe400078e02ff */
[----:B------:R-:W-:-:S04]  /*22e0*/  IMAD.WIDE.U32 R178, R7, R4, R8 ;  /* 0x0000000407b27225 */ /* 0x000fc800078e0008 */
[----:B------:R-:W-:-:S04]  /*22f0*/  IMAD R9, R7, R5, R12 ;  /* 0x0000000507097224 */ /* 0x000fc800078e020c */
[----:B------:R-:W-:Y:S01]  /*2300*/  IMAD.IADD R180, R179, 0x1, R9 ;  /* 0x00000001b3b47824 */ /* 0x000fe200078e0209 */
[----:B------:R-:W-:Y:S06]  /*2310*/  @!P0 BRA `(.L_x_35) ;  /* 0x00000064007c8947 */ /* 0x000fec0003800000 */
[----:B------:R-:W0:Y:S01]  /*2320*/  LDC.64 R12, c[0x0][0x5b0] ;  /* 0x00016c00ff0c7b82 */ /* 0x000e220000000a00 */
[----:B------:R-:W-:Y:S01]  /*2330*/  ULDC.64 UR4, c[0x0][0x5b8] ;  /* 0x00016e0000047ab9 */ /* 0x000fe20000000a00 */
[----:B------:R-:W-:Y:S01]  /*2340*/  ISETP.GE.AND P0, PT, R6, 0x1, PT ;  /* 0x000000010600780c */ /* 0x000fe20003f06270 */
[----:B------:R-:W-:Y:S01]  /*2350*/  IMAD R15, R15, UR4, RZ ;  /* 0x000000040f0f7c24 */ /* 0x000fe2000f8e02ff */
[----:B------:R-:W-:Y:S01]  /*2360*/  BSSY B1, `(.L_x_36) ;  /* 0x0000010000017945 */ /* 0x000fe20003800000 */
[C---:B------:R-:W-:Y:S01]  /*2370*/  IMAD.WIDE.U32 R20, R22.reuse, UR4, R20 ;  /* 0x0000000416147c25 */ /* 0x040fe2000f8e0014 */
[----:B------:R-:W-:Y:S02]  /*2380*/  ISETP.LT.OR P5, PT, R3, 0x1, !P0 ;  /* 0x000000010300780c */ /* 0x000fe400047a1670 */
[----:B------:R-:W1:Y:S01]  /*2390*/  LDC.64 R8, c[0x0][0x5a8] ;  /* 0x00016a00ff087b82 */ /* 0x000e620000000a00 */
[----:B------:R-:W-:Y:S02]  /*23a0*/  IMAD R15, R22, UR5, R15 ;  /* 0x00000005160f7c24 */ /* 0x000fe4000f8e020f */
[----:B------:R-:W-:-:S02]  /*23b0*/  IMAD.MOV.U32 R14, RZ, RZ, R20 ;  /* 0x000000ffff0e7224 */ /* 0x000fc400078e0014 */
[----:B------:R-:W-:Y:S02]  /*23c0*/  IMAD.IADD R15, R21, 0x1, R15 ;  /* 0x00000001150f7824 */ /* 0x000fe400078e020f */
[-C--:B0-----:R-:W-:Y:S01]  /*23d0*/  IMAD R22, R11, R12.reuse, RZ ;  /* 0x0000000c0b167224 */ /* 0x081fe200078e02ff */
[----:B------:R-:W-:Y:S01]  /*23e0*/  SHF.L.U64.HI R23, R12, 0x3, R13 ;  /* 0x000000030c177819 */ /* 0x000fe2000001020d */
[----:B------:R-:W-:-:S04]  /*23f0*/  IMAD.WIDE.U32 R172, R7, R12, R14 ;  /* 0x0000000c07ac7225 */ /* 0x000fc800078e000e */
[----:B------:R-:W-:Y:S01]  /*2400*/  IMAD R181, R7, R13, R22 ;  /* 0x0000000d07b57224 */ /* 0x000fe200078e0216 */
[----:B-1----:R-:W-:Y:S01]  /*2410*/  IADD3 R174, P1, R172, R8, RZ ;  /* 0x00000008acae7210 */ /* 0x002fe20007f3e0ff */
[----:B------:R-:W-:-:S03]  /*2420*/  IMAD.SHL.U32 R22, R12, 0x8, RZ ;  /* 0x000000080c167824 */ /* 0x000fc600078e00ff */
[----:B------:R-:W-:Y:S01]  /*2430*/  IADD3.X R175, R9, R173, R181, P1, !PT ;  /* 0x000000ad09af7210 */ /* 0x000fe20000ffe4b5 */
[----:B------:R-:W-:Y:S08]  /*2440*/  @P5 BRA `(.L_x_37) ;  /* 0x0000000000045947 */ /* 0x000ff00003800000 */
[----:B------:R0:W5:Y:S02]  /*2450*/  LDG.E.U8 R169, desc[UR36][R174.64] ;  /* 0x00000024aea97981 */ /* 0x000164000c1e1100 */
.L_x_37:
[----:B------:R-:W-:Y:S05]  /*2460*/  BSYNC B1 ;  /* 0x0000000000017941 */ /* 0x000fea0003800000 */
.L_x_36:
[----:B---3-5:R-:W-:Y:S01]  /*2470*/  LOP3.LUT R171, R169, 0xffff, RZ, 0xc0, !PT ;  /* 0x0000ffffa9ab7812 */ /* 0x028fe200078ec0ff */
[----:B------:R-:W-:Y:S01]  /*2480*/  ULDC.64 UR4, c[0x0][0x5c0] ;  /* 0x0001700000047ab9 */ /* 0x000fe20000000a00 */
[----:B------:R-:W-:Y:S01]  /*2490*/  ISETP.LT.OR P4, PT, R3, 0x2, !P0 ;  /* 0x000000020300780c */ /* 0x000fe20004781670 */
[----:B------:R-:W-:Y:S01]  /*24a0*/  IMAD.WIDE.U32 R176, R7, R12, R22 ;  /* 0x0000000c07b07225 */ /* 0x000fe200078e0016 */
[----:B------:R-:W-:Y:S01]  /*24b0*/  PRMT R171, R171, 0x8880, RZ ;  /* 0x00008880abab7816 */ /* 0x000fe200000000ff */
[----:B------:R-:W-:Y:S01]  /*24c0*/  BSSY B1, `(.L_x_38) ;  /* 0x0000010000017945 */ /* 0x000fe20003800000 */
[----:B------:R-:W-:Y:S01]  /*24d0*/  IADD3 R172, P1, R178, UR4, RZ ;  /* 0x00000004b2ac7c10 */ /* 0x000fe2000ff3e0ff */
[----:B------:R-:W-:Y:S01]  /*24e0*/  IMAD.IADD R177, R181, 0x1, R177 ;  /* 0x00000001b5b17824 */ /* 0x000fe200078e02b1 */
[----:B------:R-:W-:Y:S01]  /*24f0*/  IADD3 R176, P2, P3, R20, R8, R176 ;  /* 0x0000000814b07210 */ /* 0x000fe20007b5e0b0 */
[----:B------:R-:W-:Y:S01]  /*2500*/  IMAD R171, R171, R170, RZ ;  /* 0x000000aaabab7224 */ /* 0x000fe200078e02ff */
[----:B------:R-:W-:-:S02]  /*2510*/  IADD3.X R173, R180, UR5, RZ, P1, !PT ;  /* 0x00000005b4ad7c10 */ /* 0x000fc40008ffe4ff */
[----:B------:R-:W-:Y:S01]  /*2520*/  ISETP.GE.AND P1, PT, R6, 0x9, PT ;  /* 0x000000090600780c */ /* 0x000fe20003f26270 */
[----:B------:R-:W-:Y:S01]  /*2530*/  @!P5 IMAD R179, R120, R168, R171 ;  /* 0x000000a878b3d224 */ /* 0x000fe200078e02ab */
[----:B------:R-:W-:Y:S02]  /*2540*/  IADD3.X R177, R15, R9, R177, P2, P3 ;  /* 0x000000090fb17210 */ /* 0x000fe400017e64b1 */
[C---:B------:R-:W-:Y:S02]  /*2550*/  ISETP.LT.OR P2, PT, R3.reuse, 0x1, !P1 ;  /* 0x000000010300780c */ /* 0x040fe40004f41670 */
[----:B------:R1:W-:Y:S01]  /*2560*/  @!P5 STG.E.U8 desc[UR36][R172.64], R179 ;  /* 0x000000b3ac00d986 */ /* 0x0003e2000c101124 */
[----:B------:R-:W-:Y:S01]  /*2570*/  ISETP.LT.OR P3, PT, R3, 0x2, !P1 ;  /* 0x000000020300780c */ /* 0x000fe20004f61670 */
[----:B------:R-:W-:-:S12]  /*2580*/  @P4 BRA `(.L_x_39) ;  /* 0x00000000000c4947 */ /* 0x000fd80003800000 */
[----:B------:R-:W2:Y:S02]  /*2590*/  LDG.E.U8 R169, desc[UR36][R174.64+0x1] ;  /* 0x00000124aea97981 */ /* 0x000ea4000c1e1100 */
[----:B--2---:R-:W-:-:S05]  /*25a0*/  PRMT R171, R169, 0x8880, RZ ;  /* 0x00008880a9ab7816 */ /* 0x004fca00000000ff */
[----:B------:R-:W-:-:S07]  /*25b0*/  IMAD R171, R171, R170, RZ ;  /* 0x000000aaabab7224 */ /* 0x000fce00078e02ff */
.L_x_39:
[----:B------:R-:W-:Y:S05]  /*25c0*/  BSYNC B1 ;  /* 0x0000000000017941 */ /* 0x000fea0003800000 */
.L_x_38:
[----:B-1----:R-:W-:Y:S01]  /*25d0*/  @!P4 IMAD R179, R121, R168, R171 ;  /* 0x000000a879b3c224 */ /* 0x002fe200078e02ab */
[----:B------:R-:W-:Y:S01]  /*25e0*/  @!P2 IADD3 R120, P5, R172, UR41, RZ ;  /* 0x00000029ac78ac10 */ /* 0x000fe2000ffbe0ff */
[----:B------:R-:W-:Y:S03]  /*25f0*/  BSSY B1, `(.L_x_40) ;  /* 0x0000007000017945 */ /* 0x000fe60003800000 */
[----:B------:R1:W-:Y:S01]  /*2600*/  @!P4 STG.E.U8 desc[UR36][R172.64+0x1], R179 ;  /* 0x000001b3ac00c986 */ /* 0x0003e2000c101124 */
[----:B------:R-:W-:Y:S01]  /*2610*/  @!P2 IADD3.X R121, R173, UR40, RZ, P5, !PT ;  /* 0x00000028ad79ac10 */ /* 0x000fe2000affe4ff */
[----:B------:R-:W-:Y:S07]  /*2620*/  @P2 BRA `(.L_x_41) ;  /* 0x00000000000c2947 */ /* 0x000fee0003800000 */
[----:B------:R-:W2:Y:S02]  /*2630*/  LDG.E.U8 R169, desc[UR36][R176.64] ;  /* 0x00000024b0a97981 */ /* 0x000ea4000c1e1100 */
[----:B--2---:R-:W-:-:S05]  /*2640*/  PRMT R171, R169, 0x8880, RZ ;  /* 0x00008880a9ab7816 */ /* 0x004fca00000000ff */
[----:B------:R-:W-:-:S07]  /*2650*/  IMAD R171, R171, R170, RZ ;  /* 0x000000aaabab7224 */ /* 0x000fce00078e02ff */
.L_x_41:
[----:B------:R-:W-:Y:S05]  /*2660*/  BSYNC B1 ;  /* 0x0000000000017941 */ /* 0x000fea0003800000 */
.L_x_40:
[----:B------:R-:W-:Y:S01]  /*2670*/  @!P2 IMAD R181, R122, R168, R171 ;  /* 0x000000a87ab5a224 */ /* 0x000fe200078e02ab */
[----:B------:R-:W-:Y:S01]  /*2680*/  BSSY B1, `(.L_x_42) ;  /* 0x000000a000017945 */ /* 0x000fe20003800000 */
[C---:B------:R-:W-:Y:S02]  /*2690*/  ISETP.LT.OR P5, PT, R3.reuse, 0x9, !P0 ;  /* 0x000000090300780c */ /* 0x040fe400047a1670 */
[----:B------:R-:W-:Y:S01]  /*26a0*/  ISETP.LT.OR P4, PT, R3, 0x9, !P1 ;  /* 0x000000090300780c */ /* 0x000fe20004f81670 */
[----:B------:R2:W-:Y:S01]  /*26b0*/  @!P2 STG.E.U8 desc[UR36][R120.64], R181 ;  /* 0x000000b57800a986 */ /* 0x0005e2000c101124 */
[----:B------:R-:W-:-:S04]  /*26c0*/  @!P3 IADD3 R178, P2, R172, UR41, RZ ;  /* 0x00000029acb2bc10 */ /* 0x000fc8000ff5e0ff */
[----:B-1----:R-:W-:Y:S01]  /*26d0*/  @!P3 IADD3.X R179, R173, UR40, RZ, P2, !PT ;  /* 0x00000028adb3bc10 */ /* 0x002fe200097fe4ff */
[----:B------:R-:W-:Y:S08]  /*26e0*/  @P3 BRA `(.L_x_43) ;  /* 0x00000000000c3947 */ /* 0x000ff00003800000 */
[----:B------:R-:W3:Y:S02]  /*26f0*/  LDG.E.U8 R169, desc[UR36][R176.64+0x1] ;  /* 0x00000124b0a97981 */ /* 0x000ee4000c1e1100 */
[----:B---3--:R-:W-:-:S05]  /*2700*/  PRMT R171, R169, 0x8880, RZ ;  /* 0x00008880a9ab7816 */ /* 0x008fca00000000ff */
[----:B------:R-:W-:-:S07]  /*2710*/  IMAD R171, R171, R170, RZ ;  /* 0x000000aaabab7224 */ /* 0x000fce00078e02ff */
.L_x_43:
[----:B------:R-:W-:Y:S05]  /*2720*/  BSYNC B1 ;  /* 0x0000000000017941 */ /* 0x000fea0003800000 */
.L_x_42:
[----:B------:R-:W-:Y:S01]  /*2730*/  @!P3 IMAD R123, R123, R168, R171 ;  /* 0x000000a87b7bb224 */ /* 0x000fe200078e02ab */
[----:B------:R-:W-:Y:S04]  /*2740*/  BSSY B1, `(.L_x_44) ;  /* 0x0000006000017945 */ /* 0x000fe80003800000 */
[----:B------:R1:W-:Y:S01]  /*2750*/  @!P3 STG.E.U8 desc[UR36][R178.64+0x1], R123 ;  /* 0x0000017bb200b986 */ /* 0x0003e2000c101124 */
[----:B------:R-:W-:Y:S05]  /*2760*/  @P5 BRA `(.L_x_45) ;  /* 0x00000000000c5947 */ /* 0x000fea0003800000 */
[----:B------:R-:W3:Y:S02]  /*2770*/  LDG.E.U8 R169, desc[UR36][R174.64+0x8] ;  /* 0x00000824aea97981 */ /* 0x000ee4000c1e1100 */
[----:B---3--:R-:W-:-:S05]  /*2780*/  PRMT R171, R169, 0x8880, RZ ;  /* 0x00008880a9ab7816 */ /* 0x008fca00000000ff */
[----:B------:R-:W-:-:S07]  /*2790*/  IMAD R171, R171, R170, RZ ;  /* 0x000000aaabab7224 */ /* 0x000fce00078e02ff */
.L_x_45:
[----:B------:R-:W-:Y:S05]  /*27a0*/  BSYNC B1 ;  /* 0x0000000000017941 */ /* 0x000fea0003800000 */
.L_x_44:
[C---:B------:R-:W-:Y:S01]  /*27b0*/  ISETP.LT.OR P2, PT, R3.reuse, 0xa, !P0 ;  /* 0x0000000a0300780c */ /* 0x040fe20004741670 */
[----:B-1----:R-:W-:Y:S01]  /*27c0*/  @!P5 IMAD R179, R124, R168, R171 ;  /* 0x000000a87cb3d224 */ /* 0x002fe200078e02ab */
[----:B------:R-:W-:Y:S01]  /*27d0*/  BSSY B1, `(.L_x_46) ;  /* 0x000000a000017945 */ /* 0x000fe20003800000 */
[----:B--2---:R-:W-:Y:S01]  /*27e0*/  @!P5 IMAD.MOV.U32 R120, RZ, RZ, R172 ;  /* 0x000000ffff78d224 */ /* 0x004fe200078e00ac */
[----:B------:R-:W-:Y:S01]  /*27f0*/  ISETP.LT.OR P3, PT, R3, 0xa, !P1 ;  /* 0x0000000a0300780c */ /* 0x000fe20004f61670 */
[----:B------:R-:W-:-:S05]  /*2800*/  @!P5 IMAD.MOV.U32 R121, RZ, RZ, R173 ;  /* 0x000000ffff79d224 */ /* 0x000fca00078e00ad */
[----:B------:R1:W-:Y:S01]  /*2810*/  @!P5 STG.E.U8 desc[UR36][R120.64+0x8], R179 ;  /* 0x000008b37800d986 */ /* 0x0003e2000c101124 */
[----:B------:R-:W-:Y:S02]  /*2820*/  @!P4 IADD3 R122, P5, R172, UR41, RZ ;  /* 0x00000029ac7acc10 */ /* 0x000fe4000ffbe0ff */
[----:B------:R-:W-:Y:S11]  /*2830*/  @P2 BRA `(.L_x_47) ;  /* 0x00000000000c2947 */ /* 0x000ff60003800000 */
[----:B------:R-:W2:Y:S02]  /*2840*/  LDG.E.U8 R169, desc[UR36][R174.64+0x9] ;  /* 0x00000924aea97981 */ /* 0x000ea4000c1e1100 */
[----:B--2---:R-:W-:-:S05]  /*2850*/  PRMT R171, R169, 0x8880, RZ ;  /* 0x00008880a9ab7816 */ /* 0x004fca00000000ff */
[----:B------:R-:W-:-:S07]  /*2860*/  IMAD R171, R171, R170, RZ ;  /* 0x000000aaabab7224 */ /* 0x000fce00078e02ff */
.L_x_47:
[----:B------:R-:W-:Y:S05]  /*2870*/  BSYNC B1 ;  /* 0x0000000000017941 */ /* 0x000fea0003800000 */
.L_x_46:
[----:B------:R-:W-:Y:S01]  /*2880*/  @!P2 IMAD R125, R125, R168, R171 ;  /* 0x000000a87d7da224 */ /* 0x000fe200078e02ab */
[----:B------:R-:W-:Y:S01]  /*2890*/  BSSY B1, `(.L_x_48) ;  /* 0x0000009000017945 */ /* 0x000fe20003800000 */
[----:B-1----:R-:W-:Y:S01]  /*28a0*/  @!P2 IMAD.MOV.U32 R120, RZ, RZ, R172 ;  /* 0x000000ffff78a224 */ /* 0x002fe200078e00ac */
[----:B------:R-:W-:Y:S01]  /*28b0*/  @!P4 IADD3.X R123, R173, UR40, RZ, P5, !PT ;  /* 0x00000028ad7bcc10 */ /* 0x000fe2000affe4ff */
[----:B------:R-:W-:-:S05]  /*28c0*/  @!P2 IMAD.MOV.U32 R121, RZ, RZ, R173 ;  /* 0x000000ffff79a224 */ /* 0x000fca00078e00ad */
[----:B------:R1:W-:Y:S01]  /*28d0*/  @!P2 STG.E.U8 desc[UR36][R120.64+0x9], R125 ;  /* 0x0000097d7800a986 */ /* 0x0003e2000c101124 */
[----:B------:R-:W-:Y:S05]  /*28e0*/  @P4 BRA `(.L_x_49) ;  /* 0x00000000000c4947 */ /* 0x000fea0003800000 */
[----:B------:R-:W2:Y:S02]  /*28f0*/  LDG.E.U8 R169, desc[UR36][R176.64+0x8] ;  /* 0x00000824b0a97981 */ /* 0x000ea4000c1e1100 */
[----:B--2---:R-:W-:-:S05]  /*2900*/  PRMT R171, R169, 0x8880, RZ ;  /* 0x00008880a9ab7816 */ /* 0x004fca00000000ff */
[----:B------:R-:W-:-:S07]  /*2910*/  IMAD R171, R171, R170, RZ ;  /* 0x000000aaabab7224 */ /* 0x000fce00078e02ff */
.L_x_49:
[----:B------:R-:W-:Y:S05]  /*2920*/  BSYNC B1 ;  /* 0x0000000000017941 */ /* 0x000fea0003800000 */
.L_x_48:
[----:B-1----:R-:W-:Y:S01]  /*2930*/  @!P4 IMAD R125, R126, R168, R171 ;  /* 0x000000a87e7dc224 */ /* 0x002fe200078e02ab */
[----:B------:R-:W-:Y:S01]  /*2940*/  BSSY B1, `(.L_x_50) ;  /* 0x000000a000017945 */ /* 0x000fe20003800000 */
[C---:B------:R-:W-:Y:S02]  /*2950*/  ISETP.LT.OR P5, PT, R3.reuse, 0x11, !P0 ;  /* 0x000000110300780c */ /* 0x040fe400047a1670 */
[----:B------:R-:W-:Y:S01]  /*2960*/  ISETP.LT.OR P2, PT, R3, 0x11, !P1 ;  /* 0x000000110300780c */ /* 0x000fe20004f41670 */
[----:B------:R1:W-:Y:S01]  /*2970*/  @!P4 STG.E.U8 desc[UR36][R122.64+0x8], R125 ;  /* 0x0000087d7a00c986 */ /* 0x0003e2000c101124 */
[----:B------:R-:W-:-:S04]  /*2980*/  @!P3 IADD3 R120, P4, R172, UR41, RZ ;  /* 0x00000029ac78bc10 */ /* 0x000fc8000ff9e0ff */
[----:B------:R-:W-:Y:S01]  /*2990*/  @!P3 IADD3.X R121, R173, UR40, RZ, P4, !PT ;  /* 0x00000028ad79bc10 */ /* 0x000fe2000a7fe4ff */
[----:B------:R-:W-:Y:S08]  /*29a0*/  @P3 BRA `(.L_x_51) ;  /* 0x00000000000c3947 */ /* 0x000ff00003800000 */
[----:B------:R-:W2:Y:S02]  /*29b0*/  LDG.E.U8 R169, desc[UR36][R176.64+0x9] ;  /* 0x00000924b0a97981 */ /* 0x000ea4000c1e1100 */
[----:B--2---:R-:W-:-:S05]  /*29c0*/  PRMT R171, R169, 0x8880, RZ ;  /* 0x00008880a9ab7816 */ /* 0x004fca00000000ff */
[----:B------:R-:W-:-:S07]  /*29d0*/  IMAD R171, R171, R170, RZ ;  /* 0x000000aaabab7224 */ /* 0x000fce00078e02ff */
.L_x_51:
[----:B------:R-:W-:Y:S05]  /*29e0*/  BSYNC B1 ;  /* 0x0000000000017941 */ /* 0x000fea0003800000 */
.L_x_50:
[----:B------:R-:W-:Y:S01]  /*29f0*/  @!P3 IMAD R127, R127, R168, R171 ;  /* 0x000000a87f7fb224 */ /* 0x000fe200078e02ab */
[----:B------:R-:W-:Y:S04]  /*2a00*/  BSSY B1, `(.L_x_52) ;  /* 0x0000006000017945 */ /* 0x000fe80003800000 */
[----:B------:R2:W-:Y:S01]  /*2a10*/  @!P3 STG.E.U8 desc[UR36][R120.64+0x9], R127 ;  /* 0x0000097f7800b986 */ /* 0x0005e2000c101124 */
[----:B------:R-:W-:Y:S05]  /*2a20*/  @P5 BRA `(.L_x_53) ;  /* 0x00000000000c5947 */ /* 0x000fea0003800000 */
[----:B------:R-:W3:Y:S02]  /*2a30*/  LDG.E.U8 R169, desc[UR36][R174.64+0x10] ;  /* 0x00001024aea97981 */ /* 0x000ee4000c1e1100 */
[----:B---3--:R-:W-:-:S05]  /*2a40*/  PRMT R171, R169, 0x8880, RZ ;  /* 0x00008880a9ab7816 */ /* 0x008fca00000000ff */
[----:B------:R-:W-:-:S07]  /*2a50*/  IMAD R171, R171, R170, RZ ;  /* 0x000000aaabab7224 */ /* 0x000fce00078e02ff */
.L_x_53:
[----:B------:R-:W-:Y:S05]  /*2a60*/  BSYNC B1 ;  /* 0x0000000000017941 */ /* 0x000fea0003800000 */
.L_x_52:
        /* <DEDUP_REMOVED lines=12> */
.L_x_55:
[----:B------:R-:W-:Y:S05]  /*2b30*/  BSYNC B1 ;  /* 0x0000000000017941 */ /* 0x000fea0003800000 */
.L_x_54:
        /* <DEDUP_REMOVED lines=10> */
.L_x_57:
[----:B------:R-:W-:Y:S05]  /*2be0*/  BSYNC B1 ;  /* 0x0000000000017941 */ /* 0x000fea0003800000 */
.L_x_56:
[----:B------:R-:W-:Y:S01]  /*2bf0*/  @!P2 IMAD R125, R130, R168, R171 ;  /* 0x000000a8827da224 */ /* 0x000fe200078e02ab */
[----:B------:R-:W-:Y:S01]  /*2c00*/  BSSY B1, `(.L_x_58) ;  /* 0x000000a000017945 */ /* 0x000fe20003800000 */
[C---:B------:R-:W-:Y:S02]  /*2c10*/  ISETP.LT.OR P5, PT, R3.reuse, 0x19, !P0 ;  /* 0x000000190300780c */ /* 0x040fe400047a1670 */
[----:B------:R-:W-:Y:S01]  /*2c20*/  ISETP.LT.OR P3, PT, R3, 0x19, !P1 ;  /* 0x000000190300780c */ /* 0x000fe20004f61670 */
[----:B------:R2:W-:Y:S01]  /*2c30*/  @!P2 STG.E.U8 desc[UR36][R122.64+0x10], R125 ;  /* 0x0000107d7a00a986 */ /* 0x0005e2000c101124 */
[----:B-1----:R-:W-:-:S04]  /*2c40*/  @!P4 IADD3 R120, P2, R172, UR41, RZ ;  /* 0x00000029ac78cc10 */ /* 0x002fc8000ff5e0ff */
[----:B------:R-:W-:Y:S01]  /*2c50*/  @!P4 IADD3.X R121, R173, UR40, RZ, P2, !PT ;  /* 0x00000028ad79cc10 */ /* 0x000fe200097fe4ff */
[----:B------:R-:W-:Y:S08]  /*2c60*/  @P4 BRA `(.L_x_59) ;  /* 0x00000000000c4947 */ /* 0x000ff00003800000 */
[----:B------:R-:W3:Y:S02]  /*2c70*/  LDG.E.U8 R169, desc[UR36][R176.64+0x11] ;  /* 0x00001124b0a97981 */ /* 0x000ee4000c1e1100 */
[----:B---3--:R-:W-:-:S05]  /*2c80*/  PRMT R171, R169, 0x8880, RZ ;  /* 0x00008880a9ab7816 */ /* 0x008fca00000000ff */
[----:B------:R-:W-:-:S07]  /*2c90*/  IMAD R171, R171, R170, RZ ;  /* 0x000000aaabab7224 */ /* 0x000fce00078e02ff */
.L_x_59:
[----:B------:R-:W-:Y:S05]  /*2ca0*/  BSYNC B1 ;  /* 0x0000000000017941 */ /* 0x000fea0003800000 */
.L_x_58:
[----:B------:R-:W-:Y:S01]  /*2cb0*/  @!P4 IMAD R131, R131, R168, R171 ;  /* 0x000000a88383c224 */ /* 0x000fe200078e02ab */
[----:B------:R-:W-:Y:S04]  /*2cc0*/  BSSY B1, `(.L_x_60) ;  /* 0x0000006000017945 */ /* 0x000fe80003800000 */
[----:B------:R1:W-:Y:S01]  /*2cd0*/  @!P4 STG.E.U8 desc[UR36][R120.64+0x11], R131 ;  /* 0x000011837800c986 */ /* 0x0003e2000c101124 */
[----:B------:R-:W-:Y:S05]  /*2ce0*/  @P5 BRA `(.L_x_61) ;  /* 0x00000000000c5947 */ /* 0x000fea0003800000 */
[----:B------:R-:W3:Y:S02]  /*2cf0*/  LDG.E.U8 R169, desc[UR36][R174.64+0x18] ;  /* 0x00001824aea97981 */ /* 0x000ee4000c1e1100 */
[----:B---3--:R-:W-:-:S05]  /*2d00*/  PRMT R171, R169, 0x8880, RZ ;  /* 0x00008880a9ab7816 */ /* 0x008fca00000000ff */
[----:B------:R-:W-:-:S07]  /*2d10*/  IMAD R171, R171, R170, RZ ;  /* 0x000000aaabab7224 */ /* 0x000fce00078e02ff */
.L_x_61:
[----:B------:R-:W-:Y:S05]  /*2d20*/  BSYNC B1 ;  /* 0x0000000000017941 */ /* 0x000fea0003800000 */
.L_x_60:
[C---:B------:R-:W-:Y:S01]  /*2d30*/  ISETP.LT.OR P2, PT, R3.reuse, 0x1a, !P0 ;  /* 0x0000001a0300780c */ /* 0x040fe20004741670 */
[----:B--2---:R-:W-:Y:S01]  /*2d40*/  @!P5 IMAD R125, R132, R168, R171 ;  /* 0x000000a8847dd224 */ /* 0x004fe200078e02ab */
[----:B------:R-:W-:Y:S01]  /*2d50*/  BSSY B1, `(.L_x_62) ;  /* 0x000000a000017945 */ /* 0x000fe20003800000 */
[----:B-1----:R-:W-:Y:S01]  /*2d60*/  @!P5 IMAD.MOV.U32 R120, RZ, RZ, R172 ;  /* 0x000000ffff78d224 */ /* 0x002fe200078e00ac */
        /* <DEDUP_REMOVED lines=8> */
.L_x_63:
[----:B------:R-:W-:Y:S05]  /*2df0*/  BSYNC B1 ;  /* 0x0000000000017941 */ /* 0x000fea0003800000 */
.L_x_62:
        /* <DEDUP_REMOVED lines=10> */
.L_x_65:
[----:B------:R-:W-:Y:S05]  /*2ea0*/  BSYNC B1 ;  /* 0x0000000000017941 */ /* 0x000fea0003800000 */
.L_x_64:
        /* <DEDUP_REMOVED lines=11> */
.L_x_67:
[----:B------:R-:W-:Y:S05]  /*2f60*/  BSYNC B1 ;  /* 0x0000000000017941 */ /* 0x000fea0003800000 */
.L_x_66:
[----:B------:R-:W-:Y:S01]  /*2f70*/  @!P4 IMAD R135, R135, R168, R171 ;  /* 0x000000a88787c224 */ /* 0x000fe200078e02ab */
[----:B------:R-:W-:Y:S04]  /*2f80*/  BSSY B1, `(.L_x_68) ;  /* 0x0000006000017945 */ /* 0x000fe80003800000 */
[----:B------:R1:W-:Y:S01]  /*2f90*/  @!P4 STG.E.U8 desc[UR36][R120.64+0x19], R135 ;  /* 0x000019877800c986 */ /* 0x0003e2000c101124 */
[----:B------:R-:W-:Y:S05]  /*2fa0*/  @P5 BRA `(.L_x_69) ;  /* 0x00000000000c5947 */ /* 0x000fea0003800000 */
[----:B------:R-:W3:Y:S02]  /*2fb0*/  LDG.E.U8 R169, desc[UR36][R174.64+0x20] ;  /* 0x00002024aea97981 */ /* 0x000ee4000c1e1100 */
[----:B---3--:R-:W-:-:S05]  /*2fc0*/  PRMT R171, R169, 0x8880, RZ ;  /* 0x00008880a9ab7816 */ /* 0x008fca00000000ff */
[----:B------:R-:W-:-:S07]  /*2fd0*/  IMAD R171, R171, R170, RZ ;  /* 0x000000aaabab7224 */ /* 0x000fce00078e02ff */
.L_x_69:
[----:B------:R-:W-:Y:S05]  /*2fe0*/  BSYNC B1 ;  /* 0x0000000000017941 */ /* 0x000fea0003800000 */
.L_x_68:
        /* <DEDUP_REMOVED lines=12> */
.L_x_71:
[----:B------:R-:W-:Y:S05]  /*30b0*/  BSYNC B1 ;  /* 0x0000000000017941 */ /* 0x000fea0003800000 */
.L_x_70:
        /* <DEDUP_REMOVED lines=10> */
.L_x_73:
[----:B------:R-:W-:Y:S05]  /*3160*/  BSYNC B1 ;  /* 0x0000000000017941 */ /* 0x000fea0003800000 */
.L_x_72:
        /* <DEDUP_REMOVED lines=11> */
.L_x_75:
[----:B------:R-:W-:Y:S05]  /*3220*/  BSYNC B1 ;  /* 0x0000000000017941 */ /* 0x000fea0003800000 */
.L_x_74:
[----:B------:R-:W-:Y:S01]  /*3230*/  @!P4 IMAD R139, R139, R168, R171 ;  /* 0x000000a88b8bc224 */ /* 0x000fe200078e02ab */
[----:B------:R-:W-:Y:S04]  /*3240*/  BSSY B1, `(.L_x_76) ;  /* 0x0000006000017945 */ /* 0x000fe80003800000 */
[----:B------:R1:W-:Y:S01]  /*3250*/  @!P4 STG.E.U8 desc[UR36][R120.64+0x21], R139 ;  /* 0x0000218b7800c986 */ /* 0x0003e2000c101124 */
[----:B------:R-:W-:Y:S05]  /*3260*/  @P5 BRA `(.L_x_77) ;  /* 0x00000000000c5947 */ /* 0x000fea0003800000 */
[----:B------:R-:W3:Y:S02]  /*3270*/  LDG.E.U8 R169, desc[UR36][R174.64+0x28] ;  /* 0x00002824aea97981 */ /* 0x000ee4000c1e1100 */
[----:B---3--:R-:W-:-:S05]  /*3280*/  PRMT R171, R169, 0x8880, RZ ;  /* 0x00008880a9ab7816 */ /* 0x008fca00000000ff */
[----:B------:R-:W-:-:S07]  /*3290*/  IMAD R171, R171, R170, RZ ;  /* 0x000000aaabab7224 */ /* 0x000fce00078e02ff */
.L_x_77:
[----:B------:R-:W-:Y:S05]  /*32a0*/  BSYNC B1 ;  /* 0x0000000000017941 */ /* 0x000fea0003800000 */
.L_x_76:
        /* <DEDUP_REMOVED lines=12> */
.L_x_79:
[----:B------:R-:W-:Y:S05]  /*3370*/  BSYNC B1 ;  /* 0x0000000000017941 */ /* 0x000fea0003800000 */
.L_x_78:
        /* <DEDUP_REMOVED lines=10> */
.L_x_81:
[----:B------:R-:W-:Y:S05]  /*3420*/  BSYNC B1 ;  /* 0x0000000000017941 */ /* 0x000fea0003800000 */
.L_x_80:
        /* <DEDUP_REMOVED lines=11> */
.L_x_83:
[----:B------:R-:W-:Y:S05]  /*34e0*/  BSYNC B1 ;  /* 0x0000000000017941 */ /* 0x000fea0003800000 */
.L_x_82:
[----:B------:R-:W-:Y:S01]  /*34f0*/  @!P4 IMAD R143, R143, R168, R171 ;  /* 0x000000a88f8fc224 */ /* 0x000fe200078e02ab */
[----:B------:R-:W-:Y:S04]  /*3500*/  BSSY B1, `(.L_x_84) ;  /* 0x0000006000017945 */ /* 0x000fe80003800000 */
[----:B------:R1:W-:Y:S01]  /*3510*/  @!P4 STG.E.U8 desc[UR36][R120.64+0x29], R143 ;  /* 0x0000298f7800c986 */ /* 0x0003e2000c101124 */
[----:B------:R-:W-:Y:S05]  /*3520*/  @P5 BRA `(.L_x_85) ;  /* 0x00000000000c5947 */ /* 0x000fea0003800000 */
[----:B------:R-:W3:Y:S02]  /*3530*/  LDG.E.U8 R169, desc[UR36][R174.64+0x30] ;  /* 0x00003024aea97981 */ /* 0x000ee4000c1e1100 */
[----:B---3--:R-:W-:-:S05]  /*3540*/  PRMT R171, R169, 0x8880, RZ ;  /* 0x00008880a9ab7816 */ /* 0x008fca00000000ff */
[----:B------:R-:W-:-:S07]  /*3550*/  IMAD R171, R171, R170, RZ ;  /* 0x000000aaabab7224 */ /* 0x000fce00078e02ff */
.L_x_85:
[----:B------:R-:W-:Y:S05]  /*3560*/  BSYNC B1 ;  /* 0x0000000000017941 */ /* 0x000fea0003800000 */
.L_x_84:
        /* <DEDUP_REMOVED lines=12> */
.L_x_87:
[----:B------:R-:W-:Y:S05]  /*3630*/  BSYNC B1 ;  /* 0x0000000000017941 */ /* 0x000fea0003800000 */
.L_x_86:
        /* <DEDUP_REMOVED lines=10> */
.L_x_89:
[----:B------:R-:W-:Y:S05]  /*36e0*/  BSYNC B1 ;  /* 0x0000000000017941 */ /* 0x000fea0003800000 */
.L_x_88:
        /* <DEDUP_REMOVED lines=11> */
.L_x_91:
[----:B------:R-:W-:Y:S05]  /*37a0*/  BSYNC B1 ;  /* 0x0000000000017941 */ /* 0x000fea0003800000 */
.L_x_90:
[----:B------:R-:W-:Y:S01]  /*37b0*/  @!P4 IMAD R147, R147, R168, R171 ;  /* 0x000000a89393c224 */ /* 0x000fe200078e02ab */
[----:B------:R-:W-:Y:S04]  /*37c0*/  BSSY B1, `(.L_x_92) ;  /* 0x0000006000017945 */ /* 0x000fe80003800000 */
[----:B------:R1:W-:Y:S01]  /*37d0*/  @!P4 STG.E.U8 desc[UR36][R120.64+0x31], R147 ;  /* 0x000031937800c986 */ /* 0x0003e2000c101124 */
[----:B------:R-:W-:Y:S05]  /*37e0*/  @P5 BRA `(.L_x_93) ;  /* 0x00000000000c5947 */ /* 0x000fea0003800000 */
[----:B------:R-:W3:Y:S02]  /*37f0*/  LDG.E.U8 R169, desc[UR36][R174.64+0x38] ;  /* 0x00003824aea97981 */ /* 0x000ee4000c1e1100 */
[----:B---3--:R-:W-:-:S05]  /*3800*/  PRMT R171, R169, 0x8880, RZ ;  /* 0x00008880a9ab7816 */ /* 0x008fca00000000ff */
[----:B------:R-:W-:-:S07]  /*3810*/  IMAD R171, R171, R170, RZ ;  /* 0x000000aaabab7224 */ /* 0x000fce00078e02ff */
.L_x_93:
[----:B------:R-:W-:Y:S05]  /*3820*/  BSYNC B1 ;  /* 0x0000000000017941 */ /* 0x000fea0003800000 */
.L_x_92:
        /* <DEDUP_REMOVED lines=12> */
.L_x_95:
[----:B------:R-:W-:Y:S05]  /*38f0*/  BSYNC B1 ;  /* 0x0000000000017941 */ /* 0x000fea0003800000 */
.L_x_94:
        /* <DEDUP_REMOVED lines=10> */
.L_x_97:
[----:B------:R-:W-:Y:S05]  /*39a0*/  BSYNC B1 ;  /* 0x0000000000017941 */ /* 0x000fea0003800000 */
.L_x_96:
        /* <DEDUP_REMOVED lines=11> */
.L_x_99:
[----:B------:R-:W-:Y:S05]  /*3a60*/  BSYNC B1 ;  /* 0x0000000000017941 */ /* 0x000fea0003800000 */
.L_x_98:
[----:B------:R-:W-:Y:S01]  /*3a70*/  @!P4 IMAD R151, R151, R168, R171 ;  /* 0x000000a89797c224 */ /* 0x000fe200078e02ab */
[----:B------:R-:W-:Y:S04]  /*3a80*/  BSSY B1, `(.L_x_100) ;  /* 0x0000006000017945 */ /* 0x000fe80003800000 */
[----:B------:R1:W-:Y:S01]  /*3a90*/  @!P4 STG.E.U8 desc[UR36][R120.64+0x39], R151 ;  /* 0x000039977800c986 */ /* 0x0003e2000c101124 */
[----:B------:R-:W-:Y:S05]  /*3aa0*/  @P5 BRA `(.L_x_101) ;  /* 0x00000000000c5947 */ /* 0x000fea0003800000 */
[----:B------:R-:W3:Y:S02]  /*3ab0*/  LDG.E.U8 R169, desc[UR36][R174.64+0x40] ;  /* 0x00004024aea97981 */ /* 0x000ee4000c1e1100 */
[----:B---3--:R-:W-:-:S05]  /*3ac0*/  PRMT R171, R169, 0x8880, RZ ;  /* 0x00008880a9ab7816 */ /* 0x008fca00000000ff */
[----:B------:R-:W-:-:S07]  /*3ad0*/  IMAD R171, R171, R170, RZ ;  /* 0x000000aaabab7224 */ /* 0x000fce00078e02ff */
.L_x_101:
[----:B------:R-:W-:Y:S05]  /*3ae0*/  BSYNC B1 ;  /* 0x0000000000017941 */ /* 0x000fea0003800000 */
.L_x_100:
        /* <DEDUP_REMOVED lines=12> */
.L_x_103:
[----:B------:R-:W-:Y:S05]  /*3bb0*/  BSYNC B1 ;  /* 0x0000000000017941 */ /* 0x000fea0003800000 */
.L_x_102:
        /* <DEDUP_REMOVED lines=10> */
.L_x_105:
[----:B------:R-:W-:Y:S05]  /*3c60*/  BSYNC B1 ;  /* 0x0000000000017941 */ /* 0x000fea0003800000 */
.L_x_104:
        /* <DEDUP_REMOVED lines=11> */
.L_x_107:
[----:B------:R-:W-:Y:S05]  /*3d20*/  BSYNC B1 ;  /* 0x0000000000017941 */ /* 0x000fea0003800000 */
.L_x_106:
[----:B------:R-:W-:Y:S01]  /*3d30*/  @!P4 IMAD R155, R155, R168, R171 ;  /* 0x000000a89b9bc224 */ /* 0x000fe200078e02ab */
[----:B------:R-:W-:Y:S04]  /*3d40*/  BSSY B1, `(.L_x_108) ;  /* 0x0000006000017945 */ /* 0x000fe80003800000 */
[----:B------:R1:W-:Y:S01]  /*3d50*/  @!P4 STG.E.U8 desc[UR36][R120.64+0x41], R155 ;  /* 0x0000419b7800c986 */ /* 0x0003e2000c101124 */
[----:B------:R-:W-:Y:S05]  /*3d60*/  @P5 BRA `(.L_x_109) ;  /* 0x00000000000c5947 */ /* 0x000fea0003800000 */
[----:B------:R-:W3:Y:S02]  /*3d70*/  LDG.E.U8 R169, desc[UR36][R174.64+0x48] ;  /* 0x00004824aea97981 */ /* 0x000ee4000c1e1100 */
[----:B---3--:R-:W-:-:S05]  /*3d80*/  PRMT R171, R169, 0x8880, RZ ;  /* 0x00008880a9ab7816 */ /* 0x008fca00000000ff */
[----:B------:R-:W-:-:S07]  /*3d90*/  IMAD R171, R171, R170, RZ ;  /* 0x000000aaabab7224 */ /* 0x000fce00078e02ff */
.L_x_109:
[----:B------:R-:W-:Y:S05]  /*3da0*/  BSYNC B1 ;  /* 0x0000000000017941 */ /* 0x000fea0003800000 */
.L_x_108:
        /* <DEDUP_REMOVED lines=12> */
.L_x_111:
[----:B------:R-:W-:Y:S05]  /*3e70*/  BSYNC B1 ;  /* 0x0000000000017941 */ /* 0x000fea0003800000 */
.L_x_110:
        /* <DEDUP_REMOVED lines=10> */
.L_x_113:
[----:B------:R-:W-:Y:S05]  /*3f20*/  BSYNC B1 ;  /* 0x0000000000017941 */ /* 0x000fea0003800000 */
.L_x_112:
        /* <DEDUP_REMOVED lines=11> */
.L_x_115:
[----:B------:R-:W-:Y:S05]  /*3fe0*/  BSYNC B1 ;  /* 0x0000000000017941 */ /* 0x000fea0003800000 */
.L_x_114:
[----:B------:R-:W-:Y:S01]  /*3ff0*/  @!P2 IMAD R159, R159, R168, R171 ;  /* 0x000000a89f9fa224 */ /* 0x000fe200078e02ab */
[----:B------:R-:W-:Y:S04]  /*4000*/  BSSY B1, `(.L_x_116) ;  /* 0x0000006000017945 */ /* 0x000fe80003800000 */
[----:B------:R1:W-:Y:S01]  /*4010*/  @!P2 STG.E.U8 desc[UR36][R120.64+0x49], R159 ;  /* 0x0000499f7800a986 */ /* 0x0003e2000c101124 */
[----:B------:R-:W-:Y:S05]  /*4020*/  @P5 BRA `(.L_x_117) ;  /* 0x00000000000c5947 */ /* 0x000fea0003800000 */
[----:B------:R-:W3:Y:S02]  /*4030*/  LDG.E.U8 R169, desc[UR36][R174.64+0x50] ;  /* 0x00005024aea97981 */ /* 0x000ee4000c1e1100 */
[----:B---3--:R-:W-:-:S05]  /*4040*/  PRMT R171, R169, 0x8880, RZ ;  /* 0x00008880a9ab7816 */ /* 0x008fca00000000ff */
[----:B------:R-:W-:-:S07]  /*4050*/  IMAD R171, R171, R170, RZ ;  /* 0x000000aaabab7224 */ /* 0x000fce00078e02ff */
.L_x_117:
[----:B------:R-:W-:Y:S05]  /*4060*/  BSYNC B1 ;  /* 0x0000000000017941 */ /* 0x000fea0003800000 */
.L_x_116:
        /* <DEDUP_REMOVED lines=12> */
.L_x_119:
[----:B------:R-:W-:Y:S05]  /*4130*/  BSYNC B1 ;  /* 0x0000000000017941 */ /* 0x000fea0003800000 */
.L_x_118:
        /* <DEDUP_REMOVED lines=10> */
.L_x_121:
[----:B------:R-:W-:Y:S05]  /*41e0*/  BSYNC B1 ;  /* 0x0000000000017941 */ /* 0x000fea0003800000 */
.L_x_120:
[----:B------:R-:W-:Y:S01]  /*41f0*/  @!P4 IMAD R125, R162, R168, R171 ;  /* 0x000000a8a27dc224 */ /* 0x000fe200078e02ab */
[----:B-1----:R-:W-:Y:S01]  /*4200*/  @!P2 IADD3 R120, P5, R172, UR41, RZ ;  /* 0x00000029ac78ac10 */ /* 0x002fe2000ffbe0ff */
[----:B------:R-:W-:Y:S01]  /*4210*/  BSSY B1, `(.L_x_122) ;  /* 0x000000c000017945 */ /* 0x000fe20003800000 */
[----:B------:R-:W-:Y:S02]  /*4220*/  IADD3 R127, P3, R7, 0x80, RZ ;  /* 0x00000080077f7810 */ /* 0x000fe40007f7e0ff */
[----:B------:R1:W-:Y:S01]  /*4230*/  @!P4 STG.E.U8 desc[UR36][R122.64+0x50], R125 ;  /* 0x0000507d7a00c986 */ /* 0x0003e2000c101124 */
[----:B------:R-:W-:Y:S02]  /*4240*/  @!P2 IADD3.X R121, R173, UR40, RZ, P5, !PT ;  /* 0x00000028ad79ac10 */ /* 0x000fe4000affe4ff */
[C---:B------:R-:W-:Y:S02]  /*4250*/  ISETP.LT.OR P4, PT, R3.reuse, 0x59, !P0 ;  /* 0x000000590300780c */ /* 0x040fe40004781670 */
[----:B------:R-:W-:-:S02]  /*4260*/  ISETP.LT.OR P5, PT, R3, 0x59, !P1 ;  /* 0x000000590300780c */ /* 0x000fc40004fa1670 */
[C---:B------:R-:W-:Y:S02]  /*4270*/  ISETP.LT.OR P0, PT, R3.reuse, 0x5a, !P0 ;  /* 0x0000005a0300780c */ /* 0x040fe40004701670 */
[----:B------:R-:W-:Y:S01]  /*4280*/  ISETP.LT.OR P1, PT, R3, 0x5a, !P1 ;  /* 0x0000005a0300780c */ /* 0x000fe20004f21670 */
[----:B------:R-:W-:-:S12]  /*4290*/  @P2 BRA `(.L_x_123) ;  /* 0x00000000000c2947 */ /* 0x000fd80003800000 */
[----:B------:R-:W2:Y:S02]  /*42a0*/  LDG.E.U8 R169, desc[UR36][R176.64+0x51] ;  /* 0x00005124b0a97981 */ /* 0x000ea4000c1e1100 */
[----:B--2---:R-:W-:-:S05]  /*42b0*/  PRMT R171, R169, 0x8880, RZ ;  /* 0x00008880a9ab7816 */ /* 0x004fca00000000ff */
[----:B------:R-:W-:-:S07]  /*42c0*/  IMAD R171, R171, R170, RZ ;  /* 0x000000aaabab7224 */ /* 0x000fce00078e02ff */
.L_x_123:
[----:B------:R-:W-:Y:S05]  /*42d0*/  BSYNC B1 ;  /* 0x0000000000017941 */ /* 0x000fea0003800000 */
.L_x_122:
[----:B------:R-:W-:Y:S01]  /*42e0*/  @!P2 IMAD R163, R163, R168, R171 ;  /* 0x000000a8a3a3a224 */ /* 0x000fe200078e02ab */
[----:B------:R-:W-:Y:S04]  /*42f0*/  BSSY B1, `(.L_x_124) ;  /* 0x0000006000017945 */ /* 0x000fe80003800000 */
[----:B------:R2:W-:Y:S01]  /*4300*/  @!P2 STG.E.U8 desc[UR36][R120.64+0x51], R163 ;  /* 0x000051a37800a986 */ /* 0x0005e2000c101124 */
[----:B------:R-:W-:Y:S05]  /*4310*/  @P4 BRA `(.L_x_125) ;  /* 0x00000000000c4947 */ /* 0x000fea0003800000 */
[----:B------:R-:W3:Y:S02]  /*4320*/  LDG.E.U8 R169, desc[UR36][R174.64+0x58] ;  /* 0x00005824aea97981 */ /* 0x000ee4000c1e1100 */
[----:B---3--:R-:W-:-:S05]  /*4330*/  PRMT R171, R169, 0x8880, RZ ;  /* 0x00008880a9ab7816 */ /* 0x008fca00000000ff */
[----:B------:R-:W-:-:S07]  /*4340*/  IMAD R171, R171, R170, RZ ;  /* 0x000000aaabab7224 */ /* 0x000fce00078e02ff */
.L_x_125:
[----:B------:R-:W-:Y:S05]  /*4350*/  BSYNC B1 ;  /* 0x0000000000017941 */ /* 0x000fea0003800000 */
.L_x_124:
[----:B-1----:R-:W-:Y:S01]  /*4360*/  @!P4 IMAD R123, R164, R168, R171 ;  /* 0x000000a8a47bc224 */ /* 0x002fe200078e02ab */
[----:B------:R-:W-:Y:S01]  /*4370*/  BSSY B1, `(.L_x_126) ;  /* 0x0000008000017945 */ /* 0x000fe20003800000 */
[----:B--2---:R-:W-:Y:S02]  /*4380*/  @!P4 IMAD.MOV.U32 R120, RZ, RZ, R172 ;  /* 0x000000ffff78c224 */ /* 0x004fe400078e00ac */
[----:B------:R-:W-:-:S05]  /*4390*/  @!P4 IMAD.MOV.U32 R121, RZ, RZ, R173 ;  /* 0x000000ffff79c224 */ /* 0x000fca00078e00ad */
[----:B------:R1:W-:Y:S01]  /*43a0*/  @!P4 STG.E.U8 desc[UR36][R120.64+0x58], R123 ;  /* 0x0000587b7800c986 */ /* 0x0003e2000c101124 */
[----:B------:R-:W-:Y:S05]  /*43b0*/  @P0 BRA `(.L_x_127) ;  /* 0x00000000000c0947 */ /* 0x000fea0003800000 */
[----:B------:R-:W2:Y:S02]  /*43c0*/  LDG.E.U8 R169, desc[UR36][R174.64+0x59] ;  /* 0x00005924aea97981 */ /* 0x000ea4000c1e1100 */
[----:B--2---:R-:W-:-:S05]  /*43d0*/  PRMT R171, R169, 0x8880, RZ ;  /* 0x00008880a9ab7816 */ /* 0x004fca00000000ff */
[----:B------:R-:W-:-:S07]  /*43e0*/  IMAD R171, R171, R170, RZ ;  /* 0x000000aaabab7224 */ /* 0x000fce00078e02ff */
.L_x_127:
[----:B------:R-:W-:Y:S05]  /*43f0*/  BSYNC B1 ;  /* 0x0000000000017941 */ /* 0x000fea0003800000 */
.L_x_126:
[----:B-1----:R-:W-:Y:S01]  /*4400*/  IMAD.X R121, RZ, RZ, R11, P3 ;  /* 0x000000ffff797224 */ /* 0x002fe200018e060b */
[C---:B------:R-:W-:Y:S01]  /*4410*/  @!P5 IADD3 R124, P2, R172.reuse, UR41, RZ ;  /* 0x00000029ac7cdc10 */ /* 0x040fe2000ff5e0ff */
[----:B------:R-:W-:Y:S01]  /*4420*/  @!P0 IMAD R165, R165, R168, R171 ;  /* 0x000000a8a5a58224 */ /* 0x000fe200078e02ab */
[----:B------:R-:W-:Y:S01]  /*4430*/  BSSY B1, `(.L_x_128) ;  /* 0x000000b000017945 */ /* 0x000fe20003800000 */
[----:B------:R-:W-:Y:S01]  /*4440*/  IMAD R122, R121, R12, RZ ;  /* 0x0000000c797a7224 */ /* 0x000fe200078e02ff */
[----:B------:R-:W-:Y:S01]  /*4450*/  @!P1 IADD3 R126, P3, R172, UR41, RZ ;  /* 0x00000029ac7e9c10 */ /* 0x000fe2000ff7e0ff */
[----:B------:R-:W-:Y:S01]  /*4460*/  @!P0 IMAD.MOV.U32 R120, RZ, RZ, R172 ;  /* 0x000000ffff788224 */ /* 0x000fe200078e00ac */
[----:B------:R-:W-:Y:S01]  /*4470*/  @!P5 IADD3.X R125, R173, UR40, RZ, P2, !PT ;  /* 0x00000028ad7ddc10 */ /* 0x000fe200097fe4ff */
[----:B------:R-:W-:-:S05]  /*4480*/  @!P0 IMAD.MOV.U32 R121, RZ, RZ, R173 ;  /* 0x000000ffff798224 */ /* 0x000fca00078e00ad */
[----:B------:R1:W-:Y:S01]  /*4490*/  @!P0 STG.E.U8 desc[UR36][R120.64+0x59], R165 ;  /* 0x000059a578008986 */ /* 0x0003e2000c101124 */
[----:B------:R-:W-:Y:S05]  /*44a0*/  @P5 BRA `(.L_x_129) ;  /* 0x00000000000c5947 */ /* 0x000fea0003800000 */
[----:B------:R-:W2:Y:S02]  /*44b0*/  LDG.E.U8 R169, desc[UR36][R176.64+0x58] ;  /* 0x00005824b0a97981 */ /* 0x000ea4000c1e1100 */
[----:B--2---:R-:W-:-:S05]  /*44c0*/  PRMT R171, R169, 0x8880, RZ ;  /* 0x00008880a9ab7816 */ /* 0x004fca00000000ff */
[----:B------:R-:W-:-:S07]  /*44d0*/  IMAD R171, R171, R170, RZ ;  /* 0x000000aaabab7224 */ /* 0x000fce00078e02ff */
.L_x_129:
[----:B------:R-:W-:Y:S05]  /*44e0*/  BSYNC B1 ;  /* 0x0000000000017941 */ /* 0x000fea0003800000 */
.L_x_128:
[----:B------:R-:W-:Y:S01]  /*44f0*/  @!P5 IMAD R129, R166, R168, R171 ;  /* 0x000000a8a681d224 */ /* 0x000fe200078e02ab */
[----:B------:R-:W-:Y:S01]  /*4500*/  BSSY B1, `(.L_x_130) ;  /* 0x0000009000017945 */ /* 0x000fe20003800000 */
[C---:B------:R-:W-:Y:S02]  /*4510*/  IMAD R131, R127.reuse, R13, R122 ;  /* 0x0000000d7f837224 */ /* 0x040fe400078e027a */
[CC--:B------:R-:W-:Y:S01]  /*4520*/  IMAD.WIDE.U32 R122, R127.reuse, R12.reuse, R22 ;  /* 0x0000000c7f7a7225 */ /* 0x0c0fe200078e0016 */
[----:B------:R2:W-:Y:S03]  /*4530*/  @!P5 STG.E.U8 desc[UR36][R124.64+0x58], R129 ;  /* 0x000058817c00d986 */ /* 0x0005e6000c101124 */
[----:B-1----:R-:W-:Y:S01]  /*4540*/  IMAD.WIDE.U32 R120, R127, R12, R14 ;  /* 0x0000000c7f787225 */ /* 0x002fe200078e000e */
[----:B------:R-:W-:Y:S06]  /*4550*/  @P1 BRA `(.L_x_131) ;  /* 0x00000000000c1947 */ /* 0x000fec0003800000 */
[----:B------:R-:W3:Y:S02]  /*4560*/  LDG.E.U8 R169, desc[UR36][R176.64+0x59] ;  /* 0x00005924b0a97981 */ /* 0x000ee4000c1e1100 */
[----:B---3--:R-:W-:-:S05]  /*4570*/  PRMT R171, R169, 0x8880, RZ ;  /* 0x00008880a9ab7816 */ /* 0x008fca00000000ff */
[----:B------:R-:W-:-:S07]  /*4580*/  IMAD R171, R171, R170, RZ ;  /* 0x000000aaabab7224 */ /* 0x000fce00078e02ff */
.L_x_131:
[----:B------:R-:W-:Y:S05]  /*4590*/  BSYNC B1 ;  /* 0x0000000000017941 */ /* 0x000fea0003800000 */
.L_x_130:
[----:B------:R-:W-:Y:S01]  /*45a0*/  @!P1 IMAD R167, R167, R168, R171 ;  /* 0x000000a8a7a79224 */ /* 0x000fe200078e02ab */
[----:B------:R-:W-:Y:S01]  /*45b0*/  @!P1 IADD3.X R127, R173, UR40, RZ, P3, !PT ;  /* 0x00000028ad7f9c10 */ /* 0x000fe20009ffe4ff */
[----:B------:R-:W-:Y:S01]  /*45c0*/  IMAD.IADD R123, R131, 0x1, R123 ;  /* 0x00000001837b7824 */ /* 0x000fe200078e027b */
[----:B------:R-:W-:Y:S01]  /*45d0*/  ISETP.GE.AND P4, PT, R6, 0x81, PT ;  /* 0x000000810600780c */ /* 0x000fe20003f86270 */
[----:B------:R-:W-:Y:S01]  /*45e0*/  BSSY B1, `(.L_x_132) ;  /* 0x0000011000017945 */ /* 0x000fe20003800000 */
[-C--:B------:R-:W-:Y:S01]  /*45f0*/  IADD3 R120, P0, R120, R8.reuse, RZ ;  /* 0x0000000878787210 */ /* 0x080fe20007f1e0ff */
[----:B------:R1:W-:Y:S01]  /*4600*/  @!P1 STG.E.U8 desc[UR36][R126.64+0x59], R167 ;  /* 0x000059a77e009986 */ /* 0x0003e2000c101124 */
[----:B------:R-:W-:Y:S02]  /*4610*/  ISETP.LT.OR P1, PT, R3, 0x1, !P4 ;  /* 0x000000010300780c */ /* 0x000fe40006721670 */
[----:B------:R-:W-:Y:S02]  /*4620*/  IADD3 R122, P2, P3, R20, R8, R122 ;  /* 0x00000008147a7210 */ /* 0x000fe40007b5e07a */
[----:B------:R-:W-:-:S02]  /*4630*/  IADD3.X R121, R9, R121, R131, P0, !PT ;  /* 0x0000007909797210 */ /* 0x000fc400007fe483 */
[----:B--2---:R-:W-:Y:S02]  /*4640*/  LEA R124, P5, R4, R172, 0x7 ;  /* 0x000000ac047c7211 */ /* 0x004fe400078a38ff */
[----:B------:R-:W-:Y:S02]  /*4650*/  ISETP.GE.AND P0, PT, R6, 0x89, PT ;  /* 0x000000890600780c */ /* 0x000fe40003f06270 */
[----:B------:R-:W-:Y:S02]  /*4660*/  IADD3.X R123, R15, R9, R123, P2, P3 ;  /* 0x000000090f7b7210 */ /* 0x000fe400017e647b */
[----:B------:R-:W-:Y:S02]  /*4670*/  LEA.HI.X R125, R4, R173, R5, 0x7, P5 ;  /* 0x000000ad047d7211 */ /* 0x000fe400028f3c05 */
[C---:B------:R-:W-:Y:S02]  /*4680*/  ISETP.LT.OR P3, PT, R3.reuse, 0x2, !P4 ;  /* 0x000000020300780c */ /* 0x040fe40006761670 */
[----:B------:R-:W-:-:S02]  /*4690*/  ISETP.LT.OR P2, PT, R3, 0x1, !P0 ;  /* 0x000000010300780c */ /* 0x000fc40004741670 */
[----:B------:R-:W-:Y:S01]  /*46a0*/  ISETP.LT.OR P5, PT, R3, 0x2, !P0 ;  /* 0x000000020300780c */ /* 0x000fe200047a1670 */
[----:B-1----:R-:W-:-:S12]  /*46b0*/  @P1 BRA `(.L_x_133) ;  /* 0x00000000000c1947 */ /* 0x002fd80003800000 */
[----:B------:R-:W2:Y:S02]  /*46c0*/  LDG.E.U8 R169, desc[UR36][R120.64] ;  /* 0x0000002478a97981 */ /* 0x000ea4000c1e1100 */
[----:B--2---:R-:W-:-:S05]  /*46d0*/  PRMT R171, R169, 0x8880, RZ ;  /* 0x00008880a9ab7816 */ /* 0x004fca00000000ff */
[----:B------:R-:W-:-:S07]  /*46e0*/  IMAD R171, R171, R170, RZ ;  /* 0x000000aaabab7224 */ /* 0x000fce00078e02ff */
.L_x_133:
[----:B------:R-:W-:Y:S05]  /*46f0*/  BSYNC B1 ;  /* 0x0000000000017941 */ /* 0x000fea0003800000 */
.L_x_132:
[----:B------:R-:W-:Y:S01]  /*4700*/  @!P1 IMAD R127, R72, R168, R171 ;  /* 0x000000a8487f9224 */ /* 0x000fe200078e02ab */
[----:B------:R-:W-:Y:S04]  /*4710*/  BSSY B1, `(.L_x_134) ;  /* 0x0000006000017945 */ /* 0x000fe80003800000 */
[----:B------:R1:W-:Y:S01]  /*4720*/  @!P1 STG.E.U8 desc[UR36][R124.64], R127 ;  /* 0x0000007f7c009986 */ /* 0x0003e2000c101124 */
[----:B------:R-:W-:Y:S05]  /*4730*/  @P3 BRA `(.L_x_135) ;  /* 0x00000000000c3947 */ /* 0x000fea0003800000 */
[----:B------:R-:W2:Y:S02]  /*4740*/  LDG.E.U8 R169, desc[UR36][R120.64+0x1] ;  /* 0x0000012478a97981 */ /* 0x000ea4000c1e1100 */
[----:B--2---:R-:W-:-:S05]  /*4750*/  PRMT R171, R169, 0x8880, RZ ;  /* 0x00008880a9ab7816 */ /* 0x004fca00000000ff */
[----:B------:R-:W-:-:S07]  /*4760*/  IMAD R171, R171, R170, RZ ;  /* 0x000000aaabab7224 */ /* 0x000fce00078e02ff */
.L_x_135:
[----:B------:R-:W-:Y:S05]  /*4770*/  BSYNC B1 ;  /* 0x0000000000017941 */ /* 0x000fea0003800000 */
.L_x_134:
[----:B-1----:R-:W-:Y:S01]  /*4780*/  @!P3 IMAD R127, R73, R168, R171 ;  /* 0x000000a8497fb224 */ /* 0x002fe200078e02ab */
[----:B------:R-:W-:Y:S01]  /*4790*/  BSSY B1, `(.L_x_136) ;  /* 0x0000009000017945 */ /* 0x000fe20003800000 */
[----:B------:R-:W-:-:S03]  /*47a0*/  @!P5 IADD3 R126, P1, R124, UR41, RZ ;  /* 0x000000297c7edc10 */ /* 0x000fc6000ff3e0ff */
[----:B------:R1:W-:Y:S01]  /*47b0*/  @!P3 STG.E.U8 desc[UR36][R124.64+0x1], R127 ;  /* 0x0000017f7c00b986 */ /* 0x0003e2000c101124 */
[----:B------:R-:W-:-:S04]  /*47c0*/  @!P2 IADD3 R72, P3, R124, UR41, RZ ;  /* 0x000000297c48ac10 */ /* 0x000fc8000ff7e0ff */
[----:B------:R-:W-:Y:S01]  /*47d0*/  @!P2 IADD3.X R73, R125, UR40, RZ, P3, !PT ;  /* 0x000000287d49ac10 */ /* 0x000fe20009ffe4ff */
[----:B------:R-:W-:Y:S08]  /*47e0*/  @P2 BRA `(.L_x_137) ;  /* 0x00000000000c2947 */ /* 0x000ff00003800000 */
[----:B------:R-:W2:Y:S02]  /*47f0*/  LDG.E.U8 R169, desc[UR36][R122.64] ;  /* 0x000000247aa97981 */ /* 0x000ea4000c1e1100 */
[----:B--2---:R-:W-:-:S05]  /*4800*/  PRMT R171, R169, 0x8880, RZ ;  /* 0x00008880a9ab7816 */ /* 0x004fca00000000ff */
[----:B------:R-:W-:-:S07]  /*4810*/  IMAD R171, R171, R170, RZ ;  /* 0x000000aaabab7224 */ /* 0x000fce00078e02ff */
.L_x_137:
[----:B------:R-:W-:Y:S05]  /*4820*/  BSYNC B1 ;  /* 0x0000000000017941 */ /* 0x000fea0003800000 */
.L_x_136:
[----:B------:R-:W-:Y:S01]  /*4830*/  @!P2 IMAD R129, R74, R168, R171 ;  /* 0x000000a84a81a224 */ /* 0x000fe200078e02ab */
[----:B------:R-:W-:Y:S01]  /*4840*/  BSSY B1, `(.L_x_138) ;  /* 0x0000007000017945 */ /* 0x000fe20003800000 */
[----:B-1----:R-:W-:-:S03]  /*4850*/  @!P5 IADD3.X R127, R125, UR40, RZ, P1, !PT ;  /* 0x000000287d7fdc10 */ /* 0x002fc60008ffe4ff */
[----:B------:R1:W-:Y:S01]  /*4860*/  @!P2 STG.E.U8 desc[UR36][R72.64], R129 ;  /* 0x000000814800a986 */ /* 0x0003e2000c101124 */
[----:B------:R-:W-:Y:S05]  /*4870*/  @P5 BRA `(.L_x_139) ;  /* 0x00000000000c5947 */ /* 0x000fea0003800000 */
[----:B------:R-:W2:Y:S02]  /*4880*/  LDG.E.U8 R169, desc[UR36][R122.64+0x1] ;  /* 0x000001247aa97981 */ /* 0x000ea4000c1e1100 */
[----:B--2---:R-:W-:-:S05]  /*4890*/  PRMT R171, R169, 0x8880, RZ ;  /* 0x00008880a9ab7816 */ /* 0x004fca00000000ff */
[----:B------:R-:W-:-:S07]  /*48a0*/  IMAD R171, R171, R170, RZ ;  /* 0x000000aaabab7224 */ /* 0x000fce00078e02ff */
.L_x_139:
[----:B------:R-:W-:Y:S05]  /*48b0*/  BSYNC B1 ;  /* 0x0000000000017941 */ /* 0x000fea0003800000 */
.L_x_138:
[----:B------:R-:W-:Y:S01]  /*48c0*/  ISETP.LT.OR P3, PT, R3, 0x9, !P4 ;  /* 0x000000090300780c */ /* 0x000fe20006761670 */
[----:B------:R-:W-:Y:S01]  /*48d0*/  @!P5 IMAD R75, R75, R168, R171 ;  /* 0x000000a84b4bd224 */ /* 0x000fe200078e02ab */
[----:B------:R-:W-:Y:S01]  /*48e0*/  BSSY B1, `(.L_x_140) ;  /* 0x0000009000017945 */ /* 0x000fe20003800000 */
[C---:B------:R-:W-:Y:S02]  /*48f0*/  ISETP.LT.OR P2, PT, R3.reuse, 0xa, !P4 ;  /* 0x0000000a0300780c */ /* 0x040fe40006741670 */
[C---:B------:R-:W-:Y:S01]  /*4900*/  ISETP.LT.OR P1, PT, R3.reuse, 0xa, !P0 ;  /* 0x0000000a0300780c */ /* 0x040fe20004721670 */
[----:B------:R2:W-:Y:S01]  /*4910*/  @!P5 STG.E.U8 desc[UR36][R126.64+0x1], R75 ;  /* 0x0000014b7e00d986 */ /* 0x0005e2000c101124 */
[----:B------:R-:W-:-:S06]  /*4920*/  ISETP.LT.OR P5, PT, R3, 0x9, !P0 ;  /* 0x000000090300780c */ /* 0x000fcc00047a1670 */
[----:B------:R-:W-:Y:S07]  /*4930*/  @P3 BRA `(.L_x_141) ;  /* 0x00000000000c3947 */ /* 0x000fee0003800000 */
[----:B------:R-:W3:Y:S02]  /*4940*/  LDG.E.U8 R169, desc[UR36][R120.64+0x8] ;  /* 0x0000082478a97981 */ /* 0x000ee4000c1e1100 */
[----:B---3--:R-:W-:-:S05]  /*4950*/  PRMT R171, R169, 0x8880, RZ ;  /* 0x00008880a9ab7816 */ /* 0x008fca00000000ff */
[----:B------:R-:W-:-:S07]  /*4960*/  IMAD R171, R171, R170, RZ ;  /* 0x000000aaabab7224 */ /* 0x000fce00078e02ff */
.L_x_141:
[----:B------:R-:W-:Y:S05]  /*4970*/  BSYNC B1 ;  /* 0x0000000000017941 */ /* 0x000fea0003800000 */
.L_x_140:
[----:B--2---:R-:W-:Y:S01]  /*4980*/  @!P3 IMAD R75, R76, R168, R171 ;  /* 0x000000a84c4bb224 */ /* 0x004fe200078e02ab */
[----:B------:R-:W-:Y:S01]  /*4990*/  BSSY B1, `(.L_x_142) ;  /* 0x0000008000017945 */ /* 0x000fe20003800000 */
[----:B-1----:R-:W-:Y:S02]  /*49a0*/  @!P3 IMAD.MOV.U32 R72, RZ, RZ, R124 ;  /* 0x000000ffff48b224 */ /* 0x002fe400078e007c */
[----:B------:R-:W-:-:S05]  /*49b0*/  @!P3 IMAD.MOV.U32 R73, RZ, RZ, R125 ;  /* 0x000000ffff49b224 */ /* 0x000fca00078e007d */
[----:B------:R1:W-:Y:S01]  /*49c0*/  @!P3 STG.E.U8 desc[UR36][R72.64+0x8], R75 ;  /* 0x0000084b4800b986 */ /* 0x0003e2000c101124 */
[----:B------:R-:W-:Y:S05]  /*49d0*/  @P2 BRA `(.L_x_143) ;  /* 0x00000000000c2947 */ /* 0x000fea0003800000 */
[----:B------:R-:W2:Y:S02]  /*49e0*/  LDG.E.U8 R169, desc[UR36][R120.64+0x9] ;  /* 0x0000092478a97981 */ /* 0x000ea4000c1e1100 */
[----:B--2---:R-:W-:-:S05]  /*49f0*/  PRMT R171, R169, 0x8880, RZ ;  /* 0x00008880a9ab7816 */ /* 0x004fca00000000ff */
[----:B------:R-:W-:-:S07]  /*4a00*/  IMAD R171, R171, R170, RZ ;  /* 0x000000aaabab7224 */ /* 0x000fce00078e02ff */
.L_x_143:
[----:B------:R-:W-:Y:S05]  /*4a10*/  BSYNC B1 ;  /* 0x0000000000017941 */ /* 0x000fea0003800000 */
.L_x_142:
[----:B------:R-:W-:Y:S01]  /*4a20*/  @!P2 IMAD R77, R77, R168, R171 ;  /* 0x000000a84d4da224 */ /* 0x000fe200078e02ab */
[----:B------:R-:W-:Y:S01]  /*4a30*/  BSSY B1, `(.L_x_144) ;  /* 0x000000b000017945 */ /* 0x000fe20003800000 */
[----:B-1----:R-:W-:Y:S01]  /*4a40*/  @!P2 IMAD.MOV.U32 R72, RZ, RZ, R124 ;  /* 0x000000ffff48a224 */ /* 0x002fe200078e007c */
[----:B------:R-:W-:Y:S01]  /*4a50*/  @!P1 IADD3 R76, P3, R124, UR41, RZ ;  /* 0x000000297c4c9c10 */ /* 0x000fe2000ff7e0ff */
[----:B------:R-:W-:-:S05]  /*4a60*/  @!P2 IMAD.MOV.U32 R73, RZ, RZ, R125 ;  /* 0x000000ffff49a224 */ /* 0x000fca00078e007d */
[----:B------:R1:W-:Y:S01]  /*4a70*/  @!P2 STG.E.U8 desc[UR36][R72.64+0x9], R77 ;  /* 0x0000094d4800a986 */ /* 0x0003e2000c101124 */
[----:B------:R-:W-:-:S04]  /*4a80*/  @!P5 IADD3 R74, P2, R124, UR41, RZ ;  /* 0x000000297c4adc10 */ /* 0x000fc8000ff5e0ff */
[----:B------:R-:W-:Y:S01]  /*4a90*/  @!P5 IADD3.X R75, R125, UR40, RZ, P2, !PT ;  /* 0x000000287d4bdc10 */ /* 0x000fe200097fe4ff */
[----:B------:R-:W-:Y:S08]  /*4aa0*/  @P5 BRA `(.L_x_145) ;  /* 0x00000000000c5947 */ /* 0x000ff00003800000 */
[----:B------:R-:W2:Y:S02]  /*4ab0*/  LDG.E.U8 R169, desc[UR36][R122.64+0x8] ;  /* 0x000008247aa97981 */ /* 0x000ea4000c1e1100 */
[----:B--2---:R-:W-:-:S05]  /*4ac0*/  PRMT R171, R169, 0x8880, RZ ;  /* 0x00008880a9ab7816 */ /* 0x004fca00000000ff */
[----:B------:R-:W-:-:S07]  /*4ad0*/  IMAD R171, R171, R170, RZ ;  /* 0x000000aaabab7224 */ /* 0x000fce00078e02ff */
.L_x_145:
[----:B------:R-:W-:Y:S05]  /*4ae0*/  BSYNC B1 ;  /* 0x0000000000017941 */ /* 0x000fea0003800000 */
.L_x_144:
[----:B-1----:R-:W-:Y:S01]  /*4af0*/  @!P5 IMAD R73, R78, R168, R171 ;  /* 0x000000a84e49d224 */ /* 0x002fe200078e02ab */
[----:B------:R-:W-:Y:S01]  /*4b00*/  BSSY B1, `(.L_x_146) ;  /* 0x0000007000017945 */ /* 0x000fe20003800000 */
[----:B------:R-:W-:-:S03]  /*4b10*/  @!P1 IADD3.X R77, R125, UR40, RZ, P3, !PT ;  /* 0x000000287d4d9c10 */ /* 0x000fc60009ffe4ff */
[----:B------:R1:W-:Y:S01]  /*4b20*/  @!P5 STG.E.U8 desc[UR36][R74.64+0x8], R73 ;  /* 0x000008494a00d986 */ /* 0x0003e2000c101124 */
[----:B------:R-:W-:Y:S05]  /*4b30*/  @P1 BRA `(.L_x_147) ;  /* 0x00000000000c1947 */ /* 0x000fea0003800000 */
[----:B------:R-:W2:Y:S02]  /*4b40*/  LDG.E.U8 R169, desc[UR36][R122.64+0x9] ;  /* 0x000009247aa97981 */ /* 0x000ea4000c1e1100 */
[----:B--2---:R-:W-:-:S05]  /*4b50*/  PRMT R171, R169, 0x8880, RZ ;  /* 0x00008880a9ab7816 */ /* 0x004fca00000000ff */
[----:B------:R-:W-:-:S07]  /*4b60*/  IMAD R171, R171, R170, RZ ;  /* 0x000000aaabab7224 */ /* 0x000fce00078e02ff */
.L_x_147:
[----:B------:R-:W-:Y:S05]  /*4b70*/  BSYNC B1 ;  /* 0x0000000000017941 */ /* 0x000fea0003800000 */
.L_x_146:
        /* <DEDUP_REMOVED lines=11> */
.L_x_149:
[----:B------:R-:W-:Y:S05]  /*4c30*/  BSYNC B1 ;  /* 0x0000000000017941 */ /* 0x000fea0003800000 */
.L_x_148:
[----:B-1----:R-:W-:Y:S01]  /*4c40*/  @!P3 IMAD R75, R80, R168, R171 ;  /* 0x000000a8504bb224 */ /* 0x002fe200078e02ab */
[----:B------:R-:W-:Y:S01]  /*4c50*/  BSSY B1, `(.L_x_150) ;  /* 0x0000008000017945 */ /* 0x000fe20003800000 */
[----:B------:R-:W-:Y:S02]  /*4c60*/  @!P3 IMAD.MOV.U32 R72, RZ, RZ, R124 ;  /* 0x000000ffff48b224 */ /* 0x000fe400078e007c */
[----:B------:R-:W-:-:S05]  /*4c70*/  @!P3 IMAD.MOV.U32 R73, RZ, RZ, R125 ;  /* 0x000000ffff49b224 */ /* 0x000fca00078e007d */
[----:B------:R1:W-:Y:S01]  /*4c80*/  @!P3 STG.E.U8 desc[UR36][R72.64+0x10], R75 ;  /* 0x0000104b4800b986 */ /* 0x0003e2000c101124 */
[----:B------:R-:W-:Y:S05]  /*4c90*/  @P2 BRA `(.L_x_151) ;  /* 0x00000000000c2947 */ /* 0x000fea0003800000 */
[----:B------:R-:W3:Y:S02]  /*4ca0*/  LDG.E.U8 R169, desc[UR36][R120.64+0x11] ;  /* 0x0000112478a97981 */ /* 0x000ee4000c1e1100 */
[----:B---3--:R-:W-:-:S05]  /*4cb0*/  PRMT R171, R169, 0x8880, RZ ;  /* 0x00008880a9ab7816 */ /* 0x008fca00000000ff */
[----:B------:R-:W-:-:S07]  /*4cc0*/  IMAD R171, R171, R170, RZ ;  /* 0x000000aaabab7224 */ /* 0x000fce00078e02ff */
.L_x_151:
[----:B------:R-:W-:Y:S05]  /*4cd0*/  BSYNC B1 ;  /* 0x0000000000017941 */ /* 0x000fea0003800000 */
.L_x_150:
[----:B------:R-:W-:Y:S01]  /*4ce0*/  @!P2 IMAD R81, R81, R168, R171 ;  /* 0x000000a85151a224 */ /* 0x000fe200078e02ab */
[----:B------:R-:W-:Y:S01]  /*4cf0*/  BSSY B1, `(.L_x_152) ;  /* 0x000000b000017945 */ /* 0x000fe20003800000 */
[----:B-1----:R-:W-:Y:S01]  /*4d00*/  @!P2 IMAD.MOV.U32 R72, RZ, RZ, R124 ;  /* 0x000000ffff48a224 */ /* 0x002fe200078e007c */
[----:B--2---:R-:W-:Y:S01]  /*4d10*/  @!P1 IADD3 R76, P3, R124, UR41, RZ ;  /* 0x000000297c4c9c10 */ /* 0x004fe2000ff7e0ff */
        /* <DEDUP_REMOVED lines=8> */
.L_x_153:
[----:B------:R-:W-:Y:S05]  /*4da0*/  BSYNC B1 ;  /* 0x0000000000017941 */ /* 0x000fea0003800000 */
.L_x_152:
        /* <DEDUP_REMOVED lines=8> */
.L_x_155:
[----:B------:R-:W-:Y:S05]  /*4e30*/  BSYNC B1 ;  /* 0x0000000000017941 */ /* 0x000fea0003800000 */
.L_x_154:
        /* <DEDUP_REMOVED lines=11> */
.L_x_157:
[----:B------:R-:W-:Y:S05]  /*4ef0*/  BSYNC B1 ;  /* 0x0000000000017941 */ /* 0x000fea0003800000 */
.L_x_156:
        /* <DEDUP_REMOVED lines=9> */
.L_x_159:
[----:B------:R-:W-:Y:S05]  /*4f90*/  BSYNC B1 ;  /* 0x0000000000017941 */ /* 0x000fea0003800000 */
.L_x_158:
        /* <DEDUP_REMOVED lines=12> */
.L_x_161:
[----:B------:R-:W-:Y:S05]  /*5060*/  BSYNC B1 ;  /* 0x0000000000017941 */ /* 0x000fea0003800000 */
.L_x_160:
        /* <DEDUP_REMOVED lines=8> */
.L_x_163:
[----:B------:R-:W-:Y:S05]  /*50f0*/  BSYNC B1 ;  /* 0x0000000000017941 */ /* 0x000fea0003800000 */
.L_x_162:
        /* <DEDUP_REMOVED lines=11> */
.L_x_165:
[----:B------:R-:W-:Y:S05]  /*51b0*/  BSYNC B1 ;  /* 0x0000000000017941 */ /* 0x000fea0003800000 */
.L_x_164:
        /* <DEDUP_REMOVED lines=9> */
.L_x_167:
[----:B------:R-:W-:Y:S05]  /*5250*/  BSYNC B1 ;  /* 0x0000000000017941 */ /* 0x000fea0003800000 */
.L_x_166:
        /* <DEDUP_REMOVED lines=12> */
.L_x_169:
[----:B------:R-:W-:Y:S05]  /*5320*/  BSYNC B1 ;  /* 0x0000000000017941 */ /* 0x000fea0003800000 */
.L_x_168:
        /* <DEDUP_REMOVED lines=8> */
.L_x_171:
[----:B------:R-:W-:Y:S05]  /*53b0*/  BSYNC B1 ;  /* 0x0000000000017941 */ /* 0x000fea0003800000 */
.L_x_170:
        /* <DEDUP_REMOVED lines=11> */
.L_x_173:
[----:B------:R-:W-:Y:S05]  /*5470*/  BSYNC B1 ;  /* 0x0000000000017941 */ /* 0x000fea0003800000 */
.L_x_172:
        /* <DEDUP_REMOVED lines=9> */
.L_x_175:
[----:B------:R-:W-:Y:S05]  /*5510*/  BSYNC B1 ;  /* 0x0000000000017941 */ /* 0x000fea0003800000 */
.L_x_174:
        /* <DEDUP_REMOVED lines=12> */
.L_x_177:
[----:B------:R-:W-:Y:S05]  /*55e0*/  BSYNC B1 ;  /* 0x0000000000017941 */ /* 0x000fea0003800000 */
.L_x_176:
        /* <DEDUP_REMOVED lines=8> */
.L_x_179:
[----:B------:R-:W-:Y:S05]  /*5670*/  BSYNC B1 ;  /* 0x0000000000017941 */ /* 0x000fea0003800000 */
.L_x_178:
        /* <DEDUP_REMOVED lines=11> */
.L_x_181:
[----:B------:R-:W-:Y:S05]  /*5730*/  BSYNC B1 ;  /* 0x0000000000017941 */ /* 0x000fea0003800000 */
.L_x_180:
        /* <DEDUP_REMOVED lines=9> */
.L_x_183:
[----:B------:R-:W-:Y:S05]  /*57d0*/  BSYNC B1 ;  /* 0x0000000000017941 */ /* 0x000fea0003800000 */
.L_x_182:
        /* <DEDUP_REMOVED lines=12> */
.L_x_185:
[----:B------:R-:W-:Y:S05]  /*58a0*/  BSYNC B1 ;  /* 0x0000000000017941 */ /* 0x000fea0003800000 */
.L_x_184:
        /* <DEDUP_REMOVED lines=8> */
.L_x_187:
[----:B------:R-:W-:Y:S05]  /*5930*/  BSYNC B1 ;  /* 0x0000000000017941 */ /* 0x000fea0003800000 */
.L_x_186:
        /* <DEDUP_REMOVED lines=11> */
.L_x_189:
[----:B------:R-:W-:Y:S05]  /*59f0*/  BSYNC B1 ;  /* 0x0000000000017941 */ /* 0x000fea0003800000 */
.L_x_188:
        /* <DEDUP_REMOVED lines=9> */
.L_x_191:
[----:B------:R-:W-:Y:S05]  /*5a90*/  BSYNC B1 ;  /* 0x0000000000017941 */ /* 0x000fea0003800000 */
.L_x_190:
        /* <DEDUP_REMOVED lines=12> */
.L_x_193:
[----:B------:R-:W-:Y:S05]  /*5b60*/  BSYNC B1 ;  /* 0x0000000000017941 */ /* 0x000fea0003800000 */
.L_x_192:
        /* <DEDUP_REMOVED lines=8> */
.L_x_195:
[----:B------:R-:W-:Y:S05]  /*5bf0*/  BSYNC B1 ;  /* 0x0000000000017941 */ /* 0x000fea0003800000 */
.L_x_194:
        /* <DEDUP_REMOVED lines=11> */
.L_x_197:
[----:B------:R-:W-:Y:S05]  /*5cb0*/  BSYNC B1 ;  /* 0x0000000000017941 */ /* 0x000fea0003800000 */
.L_x_196:
        /* <DEDUP_REMOVED lines=9> */
.L_x_199:
[----:B------:R-:W-:Y:S05]  /*5d50*/  BSYNC B1 ;  /* 0x0000000000017941 */ /* 0x000fea0003800000 */
.L_x_198:
        /* <DEDUP_REMOVED lines=12> */
.L_x_201:
[----:B------:R-:W-:Y:S05]  /*5e20*/  BSYNC B1 ;  /* 0x0000000000017941 */ /* 0x000fea0003800000 */
.L_x_200:
        /* <DEDUP_REMOVED lines=8> */
.L_x_203:
[----:B------:R-:W-:Y:S05]  /*5eb0*/  BSYNC B1 ;  /* 0x0000000000017941 */ /* 0x000fea0003800000 */
.L_x_202:
        /* <DEDUP_REMOVED lines=11> */
.L_x_205:
[----:B------:R-:W-:Y:S05]  /*5f70*/  BSYNC B1 ;  /* 0x0000000000017941 */ /* 0x000fea0003800000 */
.L_x_204:
        /* <DEDUP_REMOVED lines=9> */
.L_x_207:
[----:B------:R-:W-:Y:S05]  /*6010*/  BSYNC B1 ;  /* 0x0000000000017941 */ /* 0x000fea0003800000 */
.L_x_206:
        /* <DEDUP_REMOVED lines=12> */
.L_x_209:
[----:B------:R-:W-:Y:S05]  /*60e0*/  BSYNC B1 ;  /* 0x0000000000017941 */ /* 0x000fea0003800000 */
.L_x_208:
        /* <DEDUP_REMOVED lines=8> */
.L_x_211:
[----:B------:R-:W-:Y:S05]  /*6170*/  BSYNC B1 ;  /* 0x0000000000017941 */ /* 0x000fea0003800000 */
.L_x_210:
        /* <DEDUP_REMOVED lines=11> */
.L_x_213:
[----:B------:R-:W-:Y:S05]  /*6230*/  BSYNC B1 ;  /* 0x0000000000017941 */ /* 0x000fea0003800000 */
.L_x_212:
        /* <DEDUP_REMOVED lines=9> */
.L_x_215:
[----:B------:R-:W-:Y:S05]  /*62d0*/  BSYNC B1 ;  /* 0x0000000000017941 */ /* 0x000fea0003800000 */
.L_x_214:
[----:B------:R-:W-:Y:S01]  /*62e0*/  @!P2 IMAD R113, R113, R168, R171 ;  /* 0x000000a87171a224 */ /* 0x000fe200078e02ab */
[C---:B------:R-:W-:Y:S01]  /*62f0*/  @!P5 IADD3 R74, P3, R124.reuse, UR41, RZ ;  /* 0x000000297c4adc10 */ /* 0x040fe2000ff7e0ff */
[----:B-1----:R-:W-:Y:S01]  /*6300*/  @!P2 IMAD.MOV.U32 R72, RZ, RZ, R124 ;  /* 0x000000ffff48a224 */ /* 0x002fe200078e007c */
[----:B------:R-:W-:Y:S01]  /*6310*/  BSSY B1, `(.L_x_216) ;  /* 0x000000a000017945 */ /* 0x000fe20003800000 */
[----:B------:R-:W-:Y:S01]  /*6320*/  @!P2 IMAD.MOV.U32 R73, RZ, RZ, R125 ;  /* 0x000000ffff49a224 */ /* 0x000fe200078e007d */
[----:B------:R-:W-:Y:S02]  /*6330*/  @!P5 IADD3.X R75, R125, UR40, RZ, P3, !PT ;  /* 0x000000287d4bdc10 */ /* 0x000fe40009ffe4ff */
[----:B--2---:R-:W-:Y:S02]  /*6340*/  @!P1 IADD3 R76, P3, R124, UR41, RZ ;  /* 0x000000297c4c9c10 */ /* 0x004fe4000ff7e0ff */
[----:B------:R1:W-:Y:S01]  /*6350*/  @!P2 STG.E.U8 desc[UR36][R72.64+0x51], R113 ;  /* 0x000051714800a986 */ /* 0x0003e2000c101124 */
[----:B------:R-:W-:Y:S01]  /*6360*/  IADD3 R79, P2, R7, 0x100, RZ ;  /* 0x00000100074f7810 */ /* 0x000fe20007f5e0ff */
[----:B------:R-:W-:-:S12]  /*6370*/  @P5 BRA `(.L_x_217) ;  /* 0x00000000000c5947 */ /* 0x000fd80003800000 */
[----:B------:R-:W2:Y:S02]  /*6380*/  LDG.E.U8 R169, desc[UR36][R122.64+0x50] ;  /* 0x000050247aa97981 */ /* 0x000ea4000c1e1100 */
[----:B--2---:R-:W-:-:S05]  /*6390*/  PRMT R171, R169, 0x8880, RZ ;  /* 0x00008880a9ab7816 */ /* 0x004fca00000000ff */
[----:B------:R-:W-:-:S07]  /*63a0*/  IMAD R171, R171, R170, RZ ;  /* 0x000000aaabab7224 */ /* 0x000fce00078e02ff */
.L_x_217:
[----:B------:R-:W-:Y:S05]  /*63b0*/  BSYNC B1 ;  /* 0x0000000000017941 */ /* 0x000fea0003800000 */
.L_x_216:
[----:B------:R-:W-:Y:S01]  /*63c0*/  @!P5 IMAD R7, R114, R168, R171 ;  /* 0x000000a87207d224 */ /* 0x000fe200078e02ab */
[----:B------:R-:W-:Y:S01]  /*63d0*/  BSSY B1, `(.L_x_218) ;  /* 0x0000008000017945 */ /* 0x000fe20003800000 */
[----:B------:R-:W-:Y:S01]  /*63e0*/  IMAD.WIDE.U32 R22, R79, R12, R22 ;  /* 0x0000000c4f167225 */ /* 0x000fe200078e0016 */
[----:B------:R-:W-:Y:S02]  /*63f0*/  @!P1 IADD3.X R77, R125, UR40, RZ, P3, !PT ;  /* 0x000000287d4d9c10 */ /* 0x000fe40009ffe4ff */
[----:B------:R2:W-:Y:S01]  /*6400*/  @!P5 STG.E.U8 desc[UR36][R74.64+0x50], R7 ;  /* 0x000050074a00d986 */ /* 0x0005e2000c101124 */
[----:B------:R-:W-:Y:S05]  /*6410*/  @P1 BRA `(.L_x_219) ;  /* 0x00000000000c1947 */ /* 0x000fea0003800000 */
[----:B------:R-:W3:Y:S02]  /*6420*/  LDG.E.U8 R169, desc[UR36][R122.64+0x51] ;  /* 0x000051247aa97981 */ /* 0x000ee4000c1e1100 */
[----:B---3--:R-:W-:-:S05]  /*6430*/  PRMT R171, R169, 0x8880, RZ ;  /* 0x00008880a9ab7816 */ /* 0x008fca00000000ff */
[----:B------:R-:W-:-:S07]  /*6440*/  IMAD R171, R171, R170, RZ ;  /* 0x000000aaabab7224 */ /* 0x000fce00078e02ff */
.L_x_219:
[----:B------:R-:W-:Y:S05]  /*6450*/  BSYNC B1 ;  /* 0x0000000000017941 */ /* 0x000fea0003800000 */
.L_x_218:
[----:B------:R-:W-:Y:S01]  /*6460*/  ISETP.LT.OR P5, PT, R3, 0x59, !P4 ;  /* 0x000000590300780c */ /* 0x000fe200067a1670 */
[----:B------:R-:W-:Y:S01]  /*6470*/  @!P1 IMAD R115, R115, R168, R171 ;  /* 0x000000a873739224 */ /* 0x000fe200078e02ab */
[----:B------:R-:W-:Y:S01]  /*6480*/  BSSY B1, `(.L_x_220) ;  /* 0x000000b000017945 */ /* 0x000fe20003800000 */
[----:B------:R-:W-:Y:S01]  /*6490*/  IMAD.X R11, RZ, RZ, R11, P2 ;  /* 0x000000ffff0b7224 */ /* 0x000fe200010e060b */
[----:B------:R-:W-:Y:S02]  /*64a0*/  IADD3 R20, P3, P2, R20, R8, R22 ;  /* 0x0000000814147210 */ /* 0x000fe40007a7e016 */
[----:B------:R3:W-:Y:S01]  /*64b0*/  @!P1 STG.E.U8 desc[UR36][R76.64+0x51], R115 ;  /* 0x000051734c009986 */ /* 0x0007e2000c101124 */
[----:B------:R-:W-:Y:S01]  /*64c0*/  ISETP.LT.OR P1, PT, R3, 0x5a, !P4 ;  /* 0x0000005a0300780c */ /* 0x000fe20006721670 */
[----:B------:R-:W-:Y:S01]  /*64d0*/  IMAD R10, R11, R12, RZ ;  /* 0x0000000c0b0a7224 */ /* 0x000fe200078e02ff */
[----:B------:R-:W-:-:S04]  /*64e0*/  ISETP.LT.OR P4, PT, R3, 0x59, !P0 ;  /* 0x000000590300780c */ /* 0x000fc80004781670 */
[----:B------:R-:W-:Y:S09]  /*64f0*/  @P5 BRA `(.L_x_221) ;  /* 0x00000000000c5947 */ /* 0x000ff20003800000 */
[----:B------:R-:W4:Y:S02]  /*6500*/  LDG.E.U8 R169, desc[UR36][R120.64+0x58] ;  /* 0x0000582478a97981 */ /* 0x000f24000c1e1100 */
[----:B----4-:R-:W-:-:S05]  /*6510*/  PRMT R171, R169, 0x8880, RZ ;  /* 0x00008880a9ab7816 */ /* 0x010fca00000000ff */
[----:B------:R-:W-:-:S07]  /*6520*/  IMAD R171, R171, R170, RZ ;  /* 0x000000aaabab7224 */ /* 0x000fce00078e02ff */
.L_x_221:
[----:B------:R-:W-:Y:S05]  /*6530*/  BSYNC B1 ;  /* 0x0000000000017941 */ /* 0x000fea0003800000 */
.L_x_220:
[----:B-1----:R-:W-:Y:S01]  /*6540*/  IMAD R73, R79, R13, R10 ;  /* 0x0000000d4f497224 */ /* 0x002fe200078e020a */
[----:B------:R-:W-:Y:S01]  /*6550*/  BSSY B1, `(.L_x_222) ;  /* 0x0000009000017945 */ /* 0x000fe20003800000 */
[----:B--2---:R-:W-:Y:S02]  /*6560*/  @!P5 IMAD R7, R116, R168, R171 ;  /* 0x000000a87407d224 */ /* 0x004fe400078e02ab */
[----:B------:R-:W-:Y:S02]  /*6570*/  @!P5 IMAD.MOV.U32 R10, RZ, RZ, R124 ;  /* 0x000000ffff0ad224 */ /* 0x000fe400078e007c */
[----:B------:R-:W-:-:S05]  /*6580*/  @!P5 IMAD.MOV.U32 R11, RZ, RZ, R125 ;  /* 0x000000ffff0bd224 */ /* 0x000fca00078e007d */
[----:B------:R1:W-:Y:S01]  /*6590*/  @!P5 STG.E.U8 desc[UR36][R10.64+0x58], R7 ;  /* 0x000058070a00d986 */ /* 0x0003e2000c101124 */
[----:B------:R-:W-:Y:S05]  /*65a0*/  @P1 BRA `(.L_x_223) ;  /* 0x00000000000c1947 */ /* 0x000fea0003800000 */
[----:B------:R-:W2:Y:S02]  /*65b0*/  LDG.E.U8 R169, desc[UR36][R120.64+0x59] ;  /* 0x0000592478a97981 */ /* 0x000ea4000c1e1100 */
[----:B--2---:R-:W-:-:S05]  /*65c0*/  PRMT R171, R169, 0x8880, RZ ;  /* 0x00008880a9ab7816 */ /* 0x004fca00000000ff */
[----:B------:R-:W-:-:S07]  /*65d0*/  IMAD R171, R171, R170, RZ ;  /* 0x000000aaabab7224 */ /* 0x000fce00078e02ff */
.L_x_223:
[----:B------:R-:W-:Y:S05]  /*65e0*/  BSYNC B1 ;  /* 0x0000000000017941 */ /* 0x000fea0003800000 */
.L_x_222:
[----:B------:R-:W-:Y:S01]  /*65f0*/  @!P1 IMAD R117, R117, R168, R171 ;  /* 0x000000a875759224 */ /* 0x000fe200078e02ab */
[----:B------:R-:W-:Y:S01]  /*6600*/  @!P4 IADD3 R22, P5, R124, UR41, RZ ;  /* 0x000000297c16cc10 */ /* 0x000fe2000ffbe0ff */
[----:B-1----:R-:W-:Y:S01]  /*6610*/  @!P1 IMAD.MOV.U32 R10, RZ, RZ, R124 ;  /* 0x000000ffff0a9224 */ /* 0x002fe200078e007c */
[----:B------:R-:W-:Y:S01]  /*6620*/  BSSY B1, `(.L_x_224) ;  /* 0x000000a000017945 */ /* 0x000fe20003800000 */
[----:B------:R-:W-:Y:S01]  /*6630*/  @!P1 IMAD.MOV.U32 R11, RZ, RZ, R125 ;  /* 0x000000ffff0b9224 */ /* 0x000fe200078e007d */
[----:B------:R-:W-:Y:S01]  /*6640*/  ISETP.LT.OR P0, PT, R3, 0x5a, !P0 ;  /* 0x0000005a0300780c */ /* 0x000fe20004701670 */
[----:B------:R-:W-:Y:S01]  /*6650*/  IMAD.IADD R72, R73, 0x1, R23 ;  /* 0x0000000149487824 */ /* 0x000fe200078e0217 */
[----:B------:R-:W-:Y:S02]  /*6660*/  @!P4 IADD3.X R23, R125, UR40, RZ, P5, !PT ;  /* 0x000000287d17cc10 */ /* 0x000fe4000affe4ff */
[----:B------:R1:W-:Y:S01]  /*6670*/  @!P1 STG.E.U8 desc[UR36][R10.64+0x59], R117 ;  /* 0x000059750a009986 */ /* 0x0003e2000c101124 */
[----:B------:R-:W-:Y:S08]  /*6680*/  @P4 BRA `(.L_x_225) ;  /* 0x00000000000c4947 */ /* 0x000ff00003800000 */
[----:B------:R-:W2:Y:S02]  /*6690*/  LDG.E.U8 R169, desc[UR36][R122.64+0x58] ;  /* 0x000058247aa97981 */ /* 0x000ea4000c1e1100 */
[----:B--2---:R-:W-:-:S05]  /*66a0*/  PRMT R171, R169, 0x8880, RZ ;  /* 0x00008880a9ab7816 */ /* 0x004fca00000000ff */
[----:B------:R-:W-:-:S07]  /*66b0*/  IMAD R171, R171, R170, RZ ;  /* 0x000000aaabab7224 */ /* 0x000fce00078e02ff */
.L_x_225:
[----:B------:R-:W-:Y:S05]  /*66c0*/  BSYNC B1 ;  /* 0x0000000000017941 */ /* 0x000fea0003800000 */
.L_x_224:
[----:B------:R-:W-:Y:S01]  /*66d0*/  @!P4 IMAD R7, R118, R168, R171 ;  /* 0x000000a87607c224 */ /* 0x000fe200078e02ab */
[----:B------:R-:W-:Y:S01]  /*66e0*/  BSSY B1, `(.L_x_226) ;  /* 0x0000008000017945 */ /* 0x000fe20003800000 */
[----:B------:R-:W-:Y:S01]  /*66f0*/  IMAD.WIDE.U32 R12, R79, R12, R14 ;  /* 0x0000000c4f0c7225 */ /* 0x000fe200078e000e */
[----:B------:R-:W-:Y:S02]  /*6700*/  IADD3.X R21, R15, R9, R72, P3, P2 ;  /* 0x000000090f157210 */ /* 0x000fe40001fe4448 */
[----:B------:R2:W-:Y:S01]  /*6710*/  @!P4 STG.E.U8 desc[UR36][R22.64+0x58], R7 ;  /* 0x000058071600c986 */ /* 0x0005e2000c101124 */
[----:B------:R-:W-:Y:S05]  /*6720*/  @P0 BRA `(.L_x_227) ;  /* 0x00000000000c0947 */ /* 0x000fea0003800000 */
[----:B------:R-:W4:Y:S02]  /*6730*/  LDG.E.U8 R169, desc[UR36][R122.64+0x59] ;  /* 0x000059247aa97981 */ /* 0x000f24000c1e1100 */
[----:B----4-:R-:W-:-:S05]  /*6740*/  PRMT R171, R169, 0x8880, RZ ;  /* 0x00008880a9ab7816 */ /* 0x010fca00000000ff */
[----:B------:R-:W-:-:S07]  /*6750*/  IMAD R171, R171, R170, RZ ;  /* 0x000000aaabab7224 */ /* 0x000fce00078e02ff */
.L_x_227:
[----:B------:R-:W-:Y:S05]  /*6760*/  BSYNC B1 ;  /* 0x0000000000017941 */ /* 0x000fea0003800000 */
.L_x_226:
[----:B------:R-:W-:Y:S01]  /*6770*/  ISETP.GE.AND P2, PT, R6, 0x101, PT ;  /* 0x000001010600780c */ /* 0x000fe20003f46270 */
[----:B------:R-:W-:Y:S01]  /*6780*/  @!P0 IMAD R119, R119, R168, R171 ;  /* 0x000000a877778224 */ /* 0x000fe200078e02ab */
[----:B------:R-:W-:Y:S01]  /*6790*/  @!P0 IADD3 R14, P1, R124, UR41, RZ ;  /* 0x000000297c0e8c10 */ /* 0x000fe2000ff3e0ff */
[----:B------:R-:W-:Y:S01]  /*67a0*/  BSSY B1, `(.L_x_228) ;  /* 0x0000010000017945 */ /* 0x000fe20003800000 */
[----:B------:R-:W-:Y:S02]  /*67b0*/  ISETP.LT.OR P5, PT, R3, 0x1, !P2 ;  /* 0x000000010300780c */ /* 0x000fe400057a1670 */
[----:B------:R-:W-:Y:S02]  /*67c0*/  @!P0 IADD3.X R15, R125, UR40, RZ, P1, !PT ;  /* 0x000000287d0f8c10 */ /* 0x000fe40008ffe4ff */
[----:B------:R-:W-:Y:S02]  /*67d0*/  IADD3 R8, P3, R12, R8, RZ ;  /* 0x000000080c087210 */ /* 0x000fe40007f7e0ff */
[----:B-1----:R-:W-:Y:S01]  /*67e0*/  LEA R10, P4, R4, R172, 0x8 ;  /* 0x000000ac040a7211 */ /* 0x002fe200078840ff */
[----:B------:R1:W-:Y:S01]  /*67f0*/  @!P0 STG.E.U8 desc[UR36][R14.64+0x59], R119 ;  /* 0x000059770e008986 */ /* 0x0003e2000c101124 */
[----:B------:R-:W-:-:S02]  /*6800*/  ISETP.GE.AND P1, PT, R6, 0x109, PT ;  /* 0x000001090600780c */ /* 0x000fc40003f26270 */
[----:B------:R-:W-:Y:S02]  /*6810*/  IADD3.X R9, R9, R13, R73, P3, !PT ;  /* 0x0000000d09097210 */ /* 0x000fe40001ffe449 */
[----:B------:R-:W-:Y:S02]  /*6820*/  LEA.HI.X R11, R4, R173, R5, 0x8, P4 ;  /* 0x000000ad040b7211 */ /* 0x000fe400020f4405 */
[C---:B------:R-:W-:Y:S02]  /*6830*/  ISETP.LT.OR P0, PT, R3.reuse, 0x2, !P2 ;  /* 0x000000020300780c */ /* 0x040fe40005701670 */
[C---:B------:R-:W-:Y:S02]  /*6840*/  ISETP.LT.OR P3, PT, R3.reuse, 0x1, !P1 ;  /* 0x000000010300780c */ /* 0x040fe40004f61670 */
[----:B------:R-:W-:Y:S01]  /*6850*/  ISETP.LT.OR P4, PT, R3, 0x2, !P1 ;  /* 0x000000020300780c */ /* 0x000fe20004f81670 */
[----:B-1----:R-:W-:-:S12]  /*6860*/  @P5 BRA `(.L_x_229) ;  /* 0x00000000000c5947 */ /* 0x002fd80003800000 */
[----:B------:R-:W4:Y:S02]  /*6870*/  LDG.E.U8 R169, desc[UR36][R8.64] ;  /* 0x0000002408a97981 */ /* 0x000f24000c1e1100 */
[----:B----4-:R-:W-:-:S05]  /*6880*/  PRMT R171, R169, 0x8880, RZ ;  /* 0x00008880a9ab7816 */ /* 0x010fca00000000ff */
[----:B------:R-:W-:-:S07]  /*6890*/  IMAD R171, R171, R170, RZ ;  /* 0x000000aaabab7224 */ /* 0x000fce00078e02ff */
.L_x_229:
[----:B------:R-:W-:Y:S05]  /*68a0*/  BSYNC B1 ;  /* 0x0000000000017941 */ /* 0x000fea0003800000 */
.L_x_228:
[----:B------:R-:W-:Y:S01]  /*68b0*/  @!P5 IMAD R5, R24, R168, R171 ;  /* 0x000000a81805d224 */ /* 0x000fe200078e02ab */
[----:B------:R-:W-:Y:S04]  /*68c0*/  BSSY B1, `(.L_x_230) ;  /* 0x0000006000017945 */ /* 0x000fe80003800000 */
[----:B------:R1:W-:Y:S01]  /*68d0*/  @!P5 STG.E.U8 desc[UR36][R10.64], R5 ;  /* 0x000000050a00d986 */ /* 0x0003e2000c101124 */
[----:B------:R-:W-:Y:S05]  /*68e0*/  @P0 BRA `(.L_x_231) ;  /* 0x00000000000c0947 */ /* 0x000fea0003800000 */
[----:B------:R-:W4:Y:S02]  /*68f0*/  LDG.E.U8 R169, desc[UR36][R8.64+0x1] ;  /* 0x0000012408a97981 */ /* 0x000f24000c1e1100 */
[----:B----4-:R-:W-:-:S05]  /*6900*/  PRMT R171, R169, 0x8880, RZ ;  /* 0x00008880a9ab7816 */ /* 0x010fca00000000ff */
[----:B------:R-:W-:-:S07]  /*6910*/  IMAD R171, R171, R170, RZ ;  /* 0x000000aaabab7224 */ /* 0x000fce00078e02ff */
.L_x_231:
[----:B------:R-:W-:Y:S05]  /*6920*/  BSYNC B1 ;  /* 0x0000000000017941 */ /* 0x000fea0003800000 */
.L_x_230:
[----:B------:R-:W-:Y:S01]  /*6930*/  @!P0 IMAD R25, R25, R168, R171 ;  /* 0x000000a819198224 */ /* 0x000fe200078e02ab */
[----:B------:R-:W-:Y:S01]  /*6940*/  @!P3 IADD3 R4, P5, R10, UR41, RZ ;  /* 0x000000290a04bc10 */ /* 0x000fe2000ffbe0ff */
[----:B------:R-:W-:Y:S01]  /*6950*/  @!P0 IMAD.MOV.U32 R6, RZ, RZ, R10 ;  /* 0x000000ffff068224 */ /* 0x000fe200078e000a */
[----:B------:R-:W-:Y:S01]  /*6960*/  BSSY B1, `(.L_x_232) ;  /* 0x0000008000017945 */ /* 0x000fe20003800000 */
[----:B--2---:R-:W-:Y:S01]  /*6970*/  @!P0 IMAD.MOV.U32 R7, RZ, RZ, R11 ;  /* 0x000000ffff078224 */ /* 0x004fe200078e000b */
[----:B-1----:R-:W-:-:S04]  /*6980*/  @!P3 IADD3.X R5, R11, UR40, RZ, P5, !PT ;  /* 0x000000280b05bc10 */ /* 0x002fc8000affe4ff */
[----:B------:R1:W-:Y:S01]  /*6990*/  @!P0 STG.E.U8 desc[UR36][R6.64+0x1], R25 ;  /* 0x0000011906008986 */ /* 0x0003e2000c101124 */
[----:B------:R-:W-:Y:S05]  /*69a0*/  @P3 BRA `(.L_x_233) ;  /* 0x00000000000c3947 */ /* 0x000fea0003800000 */
[----:B------:R-:W2:Y:S02]  /*69b0*/  LDG.E.U8 R169, desc[UR36][R20.64] ;  /* 0x0000002414a97981 */ /* 0x000ea4000c1e1100 */
[----:B--2---:R-:W-:-:S05]  /*69c0*/  PRMT R171, R169, 0x8880, RZ ;  /* 0x00008880a9ab7816 */ /* 0x004fca00000000ff */
[----:B------:R-:W-:-:S07]  /*69d0*/  IMAD R171, R171, R170, RZ ;  /* 0x000000aaabab7224 */ /* 0x000fce00078e02ff */
.L_x_233:
[----:B------:R-:W-:Y:S05]  /*69e0*/  BSYNC B1 ;  /* 0x0000000000017941 */ /* 0x000fea0003800000 */
.L_x_232:
        /* <DEDUP_REMOVED lines=8> */
[----:B------:R-:W4:Y:S02]  /*6a70*/  LDG.E.U8 R169, desc[UR36][R20.64+0x1] ;  /* 0x0000012414a97981 */ /* 0x000f24000c1e1100 */
[----:B----4-:R-:W-:-:S05]  /*6a80*/  PRMT R171, R169, 0x8880, RZ ;  /* 0x00008880a9ab7816 */ /* 0x010fca00000000ff */
[----:B------:R-:W-:-:S07]  /*6a90*/  IMAD R171, R171, R170, RZ ;  /* 0x000000aaabab7224 */ /* 0x000fce00078e02ff */
.L_x_235:
[----:B------:R-:W-:Y:S05]  /*6aa0*/  BSYNC B1 ;  /* 0x0000000000017941 */ /* 0x000fea0003800000 */
.L_x_234:
[----:B------:R-:W-:Y:S01]  /*6ab0*/  @!P4 IMAD R27, R27, R168, R171 ;  /* 0x000000a81b1bc224 */ /* 0x000fe200078e02ab */
[----:B------:R-:W-:Y:S04]  /*6ac0*/  BSSY B1, `(.L_x_236) ;  /* 0x0000006000017945 */ /* 0x000fe80003800000 */
[----:B------:R1:W-:Y:S01]  /*6ad0*/  @!P4 STG.E.U8 desc[UR36][R6.64+0x1], R27 ;  /* 0x0000011b0600c986 */ /* 0x0003e2000c101124 */
[----:B------:R-:W-:Y:S05]  /*6ae0*/  @P5 BRA `(.L_x_237) ;  /* 0x00000000000c5947 */ /* 0x000fea0003800000 */
[----:B------:R-:W4:Y:S02]  /*6af0*/  LDG.E.U8 R169, desc[UR36][R8.64+0x8] ;  /* 0x0000082408a97981 */ /* 0x000f24000c1e1100 */
[----:B----4-:R-:W-:-:S05]  /*6b00*/  PRMT R171, R169, 0x8880, RZ ;  /* 0x00008880a9ab7816 */ /* 0x010fca00000000ff */
[----:B------:R-:W-:-:S07]  /*6b10*/  IMAD R171, R171, R170, RZ ;  /* 0x000000aaabab7224 */ /* 0x000fce00078e02ff */
.L_x_237:
[----:B------:R-:W-:Y:S05]  /*6b20*/  BSYNC B1 ;  /* 0x0000000000017941 */ /* 0x000fea0003800000 */
.L_x_236:
[C---:B------:R-:W-:Y:S01]  /*6b30*/  ISETP.LT.OR P3, PT, R3.reuse, 0xa, !P2 ;  /* 0x0000000a0300780c */ /* 0x040fe20005761670 */
[----:B--2---:R-:W-:Y:S01]  /*6b40*/  @!P5 IMAD R13, R28, R168, R171 ;  /* 0x000000a81c0dd224 */ /* 0x004fe200078e02ab */
[----:B------:R-:W-:Y:S01]  /*6b50*/  BSSY B1, `(.L_x_238) ;  /* 0x000000a000017945 */ /* 0x000fe20003800000 */
[----:B------:R-:W-:Y:S01]  /*6b60*/  @!P5 IMAD.MOV.U32 R4, RZ, RZ, R10 ;  /* 0x000000ffff04d224 */ /* 0x000fe200078e000a */
[----:B------:R-:W-:Y:S01]  /*6b70*/  ISETP.LT.OR P4, PT, R3, 0xa, !P1 ;  /* 0x0000000a0300780c */ /* 0x000fe20004f81670 */
[----:B------:R-:W-:-:S05]  /*6b80*/  @!P5 IMAD.MOV.U32 R5, RZ, RZ, R11 ;  /* 0x000000ffff05d224 */ /* 0x000fca00078e000b */
[----:B------:R2:W-:Y:S01]  /*6b90*/  @!P5 STG.E.U8 desc[UR36][R4.64+0x8], R13 ;  /* 0x0000080d0400d986 */ /* 0x0005e2000c101124 */
[----:B-1----:R-:W-:Y:S02]  /*6ba0*/  @!P0 IADD3 R6, P5, R10, UR41, RZ ;  /* 0x000000290a068c10 */ /* 0x002fe4000ffbe0ff */
[----:B------:R-:W-:Y:S11]  /*6bb0*/  @P3 BRA `(.L_x_239) ;  /* 0x00000000000c3947 */ /* 0x000ff60003800000 */
[----:B------:R-:W4:Y:S02]  /*6bc0*/  LDG.E.U8 R169, desc[UR36][R8.64+0x9] ;  /* 0x0000092408a97981 */ /* 0x000f24000c1e1100 */
[----:B----4-:R-:W-:-:S05]  /*6bd0*/  PRMT R171, R169, 0x8880, RZ ;  /* 0x00008880a9ab7816 */ /* 0x010fca00000000ff */
[----:B------:R-:W-:-:S07]  /*6be0*/  IMAD R171, R171, R170, RZ ;  /* 0x000000aaabab7224 */ /* 0x000fce00078e02ff */
.L_x_239:
[----:B------:R-:W-:Y:S05]  /*6bf0*/  BSYNC B1 ;  /* 0x0000000000017941 */ /* 0x000fea0003800000 */
.L_x_238:
[----:B------:R-:W-:Y:S01]  /*6c00*/  @!P3 IMAD R29, R29, R168, R171 ;  /* 0x000000a81d1db224 */ /* 0x000fe200078e02ab */
[----:B------:R-:W-:Y:S01]  /*6c10*/  BSSY B1, `(.L_x_240) ;  /* 0x0000009000017945 */ /* 0x000fe20003800000 */
[----:B--2---:R-:W-:Y:S01]  /*6c20*/  @!P3 IMAD.MOV.U32 R4, RZ, RZ, R10 ;  /* 0x000000ffff04b224 */ /* 0x004fe200078e000a */
[----:B------:R-:W-:Y:S01]  /*6c30*/  @!P0 IADD3.X R7, R11, UR40, RZ, P5, !PT ;  /* 0x000000280b078c10 */ /* 0x000fe2000affe4ff */
[----:B------:R-:W-:-:S05]  /*6c40*/  @!P3 IMAD.MOV.U32 R5, RZ, RZ, R11 ;  /* 0x000000ffff05b224 */ /* 0x000fca00078e000b */
[----:B------:R1:W-:Y:S01]  /*6c50*/  @!P3 STG.E.U8 desc[UR36][R4.64+0x9], R29 ;  /* 0x0000091d0400b986 */ /* 0x0003e2000c101124 */
[----:B------:R-:W-:Y:S05]  /*6c60*/  @P0 BRA `(.L_x_241) ;  /* 0x00000000000c0947 */ /* 0x000fea0003800000 */
[----:B------:R-:W2:Y:S02]  /*6c70*/  LDG.E.U8 R169, desc[UR36][R20.64+0x8] ;  /* 0x0000082414a97981 */ /* 0x000ea4000c1e1100 */
[----:B--2---:R-:W-:-:S05]  /*6c80*/  PRMT R171, R169, 0x8880, RZ ;  /* 0x00008880a9ab7816 */ /* 0x004fca00000000ff */
[----:B------:R-:W-:-:S07]  /*6c90*/  IMAD R171, R171, R170, RZ ;  /* 0x000000aaabab7224 */ /* 0x000fce00078e02ff */
.L_x_241:
[----:B------:R-:W-:Y:S05]  /*6ca0*/  BSYNC B1 ;  /* 0x0000000000017941 */ /* 0x000fea0003800000 */
.L_x_240:
        /* <DEDUP_REMOVED lines=11> */
.L_x_243:
[----:B------:R-:W-:Y:S05]  /*6d60*/  BSYNC B1 ;  /* 0x0000000000017941 */ /* 0x000fea0003800000 */
.L_x_242:
[----:B------:R-:W-:Y:S01]  /*6d70*/  @!P4 IMAD R31, R31, R168, R171 ;  /* 0x000000a81f1fc224 */ /* 0x000fe200078e02ab */
[----:B------:R-:W-:Y:S04]  /*6d80*/  BSSY B1, `(.L_x_244) ;  /* 0x0000006000017945 */ /* 0x000fe80003800000 */
[----:B------:R1:W-:Y:S01]  /*6d90*/  @!P4 STG.E.U8 desc[UR36][R4.64+0x9], R31 ;  /* 0x0000091f0400c986 */ /* 0x0003e2000c101124 */
[----:B------:R-:W-:Y:S05]  /*6da0*/  @P5 BRA `(.L_x_245) ;  /* 0x00000000000c5947 */ /* 0x000fea0003800000 */
[----:B------:R-:W4:Y:S02]  /*6db0*/  LDG.E.U8 R169, desc[UR36][R8.64+0x10] ;  /* 0x0000102408a97981 */ /* 0x000f24000c1e1100 */
[----:B----4-:R-:W-:-:S05]  /*6dc0*/  PRMT R171, R169, 0x8880, RZ ;  /* 0x00008880a9ab7816 */ /* 0x010fca00000000ff */
[----:B------:R-:W-:-:S07]  /*6dd0*/  IMAD R171, R171, R170, RZ ;  /* 0x000000aaabab7224 */ /* 0x000fce00078e02ff */
.L_x_245:
[----:B------:R-:W-:Y:S05]  /*6de0*/  BSYNC B1 ;  /* 0x0000000000017941 */ /* 0x000fea0003800000 */
.L_x_244:
        /* <DEDUP_REMOVED lines=12> */
.L_x_247:
[----:B------:R-:W-:Y:S05]  /*6eb0*/  BSYNC B1 ;  /* 0x0000000000017941 */ /* 0x000fea0003800000 */
.L_x_246:
        /* <DEDUP_REMOVED lines=10> */
.L_x_249:
[----:B------:R-:W-:Y:S05]  /*6f60*/  BSYNC B1 ;  /* 0x0000000000017941 */ /* 0x000fea0003800000 */
.L_x_248:
        /* <DEDUP_REMOVED lines=11> */
.L_x_251:
[----:B------:R-:W-:Y:S05]  /*7020*/  BSYNC B1 ;  /* 0x0000000000017941 */ /* 0x000fea0003800000 */
.L_x_250:
[----:B------:R-:W-:Y:S01]  /*7030*/  @!P4 IMAD R35, R35, R168, R171 ;  /* 0x000000a82323c224 */ /* 0x000fe200078e02ab */
[----:B------:R-:W-:Y:S04]  /*7040*/  BSSY B1, `(.L_x_252) ;  /* 0x0000006000017945 */ /* 0x000fe80003800000 */
[----:B------:R1:W-:Y:S01]  /*7050*/  @!P4 STG.E.U8 desc[UR36][R4.64+0x11], R35 ;  /* 0x000011230400c986 */ /* 0x0003e2000c101124 */
[----:B------:R-:W-:Y:S05]  /*7060*/  @P5 BRA `(.L_x_253) ;  /* 0x00000000000c5947 */ /* 0x000fea0003800000 */
[----:B------:R-:W4:Y:S02]  /*7070*/  LDG.E.U8 R169, desc[UR36][R8.64+0x18] ;  /* 0x0000182408a97981 */ /* 0x000f24000c1e1100 */
[----:B----4-:R-:W-:-:S05]  /*7080*/  PRMT R171, R169, 0x8880, RZ ;  /* 0x00008880a9ab7816 */ /* 0x010fca00000000ff */
[----:B------:R-:W-:-:S07]  /*7090*/  IMAD R171, R171, R170, RZ ;  /* 0x000000aaabab7224 */ /* 0x000fce00078e02ff */
.L_x_253:
[----:B------:R-:W-:Y:S05]  /*70a0*/  BSYNC B1 ;  /* 0x0000000000017941 */ /* 0x000fea0003800000 */
.L_x_252:
        /* <DEDUP_REMOVED lines=12> */
.L_x_255:
[----:B------:R-:W-:Y:S05]  /*7170*/  BSYNC B1 ;  /* 0x0000000000017941 */ /* 0x000fea0003800000 */
.L_x_254:
        /* <DEDUP_REMOVED lines=10> */
.L_x_257:
[----:B------:R-:W-:Y:S05]  /*7220*/  BSYNC B1 ;  /* 0x0000000000017941 */ /* 0x000fea0003800000 */
.L_x_256:
        /* <DEDUP_REMOVED lines=11> */
.L_x_259:
[----:B------:R-:W-:Y:S05]  /*72e0*/  BSYNC B1 ;  /* 0x0000000000017941 */ /* 0x000fea0003800000 */
.L_x_258:
[----:B------:R-:W-:Y:S01]  /*72f0*/  @!P4 IMAD R39, R39, R168, R171 ;  /* 0x000000a82727c224 */ /* 0x000fe200078e02ab */
[----:B------:R-:W-:Y:S04]  /*7300*/  BSSY B1, `(.L_x_260) ;  /* 0x0000006000017945 */ /* 0x000fe80003800000 */
[----:B------:R1:W-:Y:S01]  /*7310*/  @!P4 STG.E.U8 desc[UR36][R4.64+0x19], R39 ;  /* 0x000019270400c986 */ /* 0x0003e2000c101124 */
[----:B------:R-:W-:Y:S05]  /*7320*/  @P5 BRA `(.L_x_261) ;  /* 0x00000000000c5947 */ /* 0x000fea0003800000 */
[----:B------:R-:W4:Y:S02]  /*7330*/  LDG.E.U8 R169, desc[UR36][R8.64+0x20] ;  /* 0x0000202408a97981 */ /* 0x000f24000c1e1100 */
[----:B----4-:R-:W-:-:S05]  /*7340*/  PRMT R171, R169, 0x8880, RZ ;  /* 0x00008880a9ab7816 */ /* 0x010fca00000000ff */
[----:B------:R-:W-:-:S07]  /*7350*/  IMAD R171, R171, R170, RZ ;  /* 0x000000aaabab7224 */ /* 0x000fce00078e02ff */
.L_x_261:
[----:B------:R-:W-:Y:S05]  /*7360*/  BSYNC B1 ;  /* 0x0000000000017941 */ /* 0x000fea0003800000 */
.L_x_260:
        /* <DEDUP_REMOVED lines=12> */
.L_x_263:
[----:B------:R-:W-:Y:S05]  /*7430*/  BSYNC B1 ;  /* 0x0000000000017941 */ /* 0x000fea0003800000 */
.L_x_262:
        /* <DEDUP_REMOVED lines=10> */
.L_x_265:
[----:B------:R-:W-:Y:S05]  /*74e0*/  BSYNC B1 ;  /* 0x0000000000017941 */ /* 0x000fea0003800000 */
.L_x_264:
        /* <DEDUP_REMOVED lines=11> */
.L_x_267:
[----:B------:R-:W-:Y:S05]  /*75a0*/  BSYNC B1 ;  /* 0x0000000000017941 */ /* 0x000fea0003800000 */
.L_x_266:
[----:B------:R-:W-:Y:S01]  /*75b0*/  @!P4 IMAD R43, R43, R168, R171 ;  /* 0x000000a82b2bc224 */ /* 0x000fe200078e02ab */
[----:B------:R-:W-:Y:S04]  /*75c0*/  BSSY B1, `(.L_x_268) ;  /* 0x0000006000017945 */ /* 0x000fe80003800000 */
[----:B------:R1:W-:Y:S01]  /*75d0*/  @!P4 STG.E.U8 desc[UR36][R4.64+0x21], R43 ;  /* 0x0000212b0400c986 */ /* 0x0003e2000c101124 */
[----:B------:R-:W-:Y:S05]  /*75e0*/  @P5 BRA `(.L_x_269) ;  /* 0x00000000000c5947 */ /* 0x000fea0003800000 */
[----:B------:R-:W4:Y:S02]  /*75f0*/  LDG.E.U8 R169, desc[UR36][R8.64+0x28] ;  /* 0x0000282408a97981 */ /* 0x000f24000c1e1100 */
[----:B----4-:R-:W-:-:S05]  /*7600*/  PRMT R171, R169, 0x8880, RZ ;  /* 0x00008880a9ab7816 */ /* 0x010fca00000000ff */
[----:B------:R-:W-:-:S07]  /*7610*/  IMAD R171, R171, R170, RZ ;  /* 0x000000aaabab7224 */ /* 0x000fce00078e02ff */
.L_x_269:
[----:B------:R-:W-:Y:S05]  /*7620*/  BSYNC B1 ;  /* 0x0000000000017941 */ /* 0x000fea0003800000 */
.L_x_268:
        /* <DEDUP_REMOVED lines=12> */
.L_x_271:
[----:B------:R-:W-:Y:S05]  /*76f0*/  BSYNC B1 ;  /* 0x0000000000017941 */ /* 0x000fea0003800000 */
.L_x_270:
        /* <DEDUP_REMOVED lines=10> */
.L_x_273:
[----:B------:R-:W-:Y:S05]  /*77a0*/  BSYNC B1 ;  /* 0x0000000000017941 */ /* 0x000fea0003800000 */
.L_x_272:
        /* <DEDUP_REMOVED lines=11> */
.L_x_275:
[----:B------:R-:W-:Y:S05]  /*7860*/  BSYNC B1 ;  /* 0x0000000000017941 */ /* 0x000fea0003800000 */
.L_x_274:
[----:B------:R-:W-:Y:S01]  /*7870*/  @!P4 IMAD R47, R47, R168, R171 ;  /* 0x000000a82f2fc224 */ /* 0x000fe200078e02ab */
[----:B------:R-:W-:Y:S04]  /*7880*/  BSSY B1, `(.L_x_276) ;  /* 0x0000006000017945 */ /* 0x000fe80003800000 */
[----:B------:R1:W-:Y:S01]  /*7890*/  @!P4 STG.E.U8 desc[UR36][R4.64+0x29], R47 ;  /* 0x0000292f0400c986 */ /* 0x0003e2000c101124 */
[----:B------:R-:W-:Y:S05]  /*78a0*/  @P5 BRA `(.L_x_277) ;  /* 0x00000000000c5947 */ /* 0x000fea0003800000 */
[----:B------:R-:W4:Y:S02]  /*78b0*/  LDG.E.U8 R169, desc[UR36][R8.64+0x30] ;  /* 0x0000302408a97981 */ /* 0x000f24000c1e1100 */
[----:B----4-:R-:W-:-:S05]  /*78c0*/  PRMT R171, R169, 0x8880, RZ ;  /* 0x00008880a9ab7816 */ /* 0x010fca00000000ff */
[----:B------:R-:W-:-:S07]  /*78d0*/  IMAD R171, R171, R170, RZ ;  /* 0x000000aaabab7224 */ /* 0x000fce00078e02ff */
.L_x_277:
[----:B------:R-:W-:Y:S05]  /*78e0*/  BSYNC B1 ;  /* 0x0000000000017941 */ /* 0x000fea0003800000 */
.L_x_276:
        /* <DEDUP_REMOVED lines=12> */
.L_x_279:
[----:B------:R-:W-:Y:S05]  /*79b0*/  BSYNC B1 ;  /* 0x0000000000017941 */ /* 0x000fea0003800000 */
.L_x_278:
        /* <DEDUP_REMOVED lines=10> */
.L_x_281:
[----:B------:R-:W-:Y:S05]  /*7a60*/  BSYNC B1 ;  /* 0x0000000000017941 */ /* 0x000fea0003800000 */
.L_x_280:
        /* <DEDUP_REMOVED lines=11> */
.L_x_283:
[----:B------:R-:W-:Y:S05]  /*7b20*/  BSYNC B1 ;  /* 0x0000000000017941 */ /* 0x000fea0003800000 */
.L_x_282:
[----:B------:R-:W-:Y:S01]  /*7b30*/  @!P4 IMAD R51, R51, R168, R171 ;  /* 0x000000a83333c224 */ /* 0x000fe200078e02ab */
[----:B------:R-:W-:Y:S04]  /*7b40*/  BSSY B1, `(.L_x_284) ;  /* 0x0000006000017945 */ /* 0x000fe80003800000 */
[----:B------:R1:W-:Y:S01]  /*7b50*/  @!P4 STG.E.U8 desc[UR36][R4.64+0x31], R51 ;  /* 0x000031330400c986 */ /* 0x0003e2000c101124 */
[----:B------:R-:W-:Y:S05]  /*7b60*/  @P5 BRA `(.L_x_285) ;  /* 0x00000000000c5947 */ /* 0x000fea0003800000 */
[----:B------:R-:W4:Y:S02]  /*7b70*/  LDG.E.U8 R169, desc[UR36][R8.64+0x38] ;  /* 0x0000382408a97981 */ /* 0x000f24000c1e1100 */
[----:B----4-:R-:W-:-:S05]  /*7b80*/  PRMT R171, R169, 0x8880, RZ ;  /* 0x00008880a9ab7816 */ /* 0x010fca00000000ff */
[----:B------:R-:W-:-:S07]  /*7b90*/  IMAD R171, R171, R170, RZ ;  /* 0x000000aaabab7224 */ /* 0x000fce00078e02ff */
.L_x_285:
[----:B------:R-:W-:Y:S05]  /*7ba0*/  BSYNC B1 ;  /* 0x0000000000017941 */ /* 0x000fea0003800000 */
.L_x_284:
        /* <DEDUP_REMOVED lines=12> */
.L_x_287:
[----:B------:R-:W-:Y:S05]  /*7c70*/  BSYNC B1 ;  /* 0x0000000000017941 */ /* 0x000fea0003800000 */
.L_x_286:
        /* <DEDUP_REMOVED lines=10> */
.L_x_289:
[----:B------:R-:W-:Y:S05]  /*7d20*/  BSYNC B1 ;  /* 0x0000000000017941 */ /* 0x000fea0003800000 */
.L_x_288:
        /* <DEDUP_REMOVED lines=11> */
.L_x_291:
[----:B------:R-:W-:Y:S05]  /*7de0*/  BSYNC B1 ;  /* 0x0000000000017941 */ /* 0x000fea0003800000 */
.L_x_290:
[----:B------:R-:W-:Y:S01]  /*7df0*/  @!P4 IMAD R55, R55, R168, R171 ;  /* 0x000000a83737c224 */ /* 0x000fe200078e02ab */
[----:B------:R-:W-:Y:S04]  /*7e00*/  BSSY B1, `(.L_x_292) ;  /* 0x0000006000017945 */ /* 0x000fe80003800000 */
[----:B------:R1:W-:Y:S01]  /*7e10*/  @!P4 STG.E.U8 desc[UR36][R4.64+0x39], R55 ;  /* 0x000039370400c986 */ /* 0x0003e2000c101124 */
[----:B------:R-:W-:Y:S05]  /*7e20*/  @P5 BRA `(.L_x_293) ;  /* 0x00000000000c5947 */ /* 0x000fea0003800000 */
[----:B------:R-:W4:Y:S02]  /*7e30*/  LDG.E.U8 R169, desc[UR36][R8.64+0x40] ;  /* 0x0000402408a97981 */ /* 0x000f24000c1e1100 */
[----:B----4-:R-:W-:-:S05]  /*7e40*/  PRMT R171, R169, 0x8880, RZ ;  /* 0x00008880a9ab7816 */ /* 0x010fca00000000ff */
[----:B------:R-:W-:-:S07]  /*7e50*/  IMAD R171, R171, R170, RZ ;  /* 0x000000aaabab7224 */ /* 0x000fce00078e02ff */
.L_x_293:
[----:B------:R-:W-:Y:S05]  /*7e60*/  BSYNC B1 ;  /* 0x0000000000017941 */ /* 0x000fea0003800000 */
.L_x_292:
        /* <DEDUP_REMOVED lines=12> */
.L_x_295:
[----:B------:R-:W-:Y:S05]  /*7f30*/  BSYNC B1 ;  /* 0x0000000000017941 */ /* 0x000fea0003800000 */
.L_x_294:
        /* <DEDUP_REMOVED lines=10> */
.L_x_297:
[----:B------:R-:W-:Y:S05]  /*7fe0*/  BSYNC B1 ;  /* 0x0000000000017941 */ /* 0x000fea0003800000 */
.L_x_296:
        /* <DEDUP_REMOVED lines=11> */
.L_x_299:
[----:B------:R-:W-:Y:S05]  /*80a0*/  BSYNC B1 ;  /* 0x0000000000017941 */ /* 0x000fea0003800000 */
.L_x_298:
[----:B------:R-:W-:Y:S01]  /*80b0*/  @!P0 IMAD R59, R59, R168, R171 ;  /* 0x000000a83b3b8224 */ /* 0x000fe200078e02ab */
[----:B------:R-:W-:Y:S04]  /*80c0*/  BSSY B1, `(.L_x_300) ;  /* 0x0000006000017945 */ /* 0x000fe80003800000 */
[----:B------:R1:W-:Y:S01]  /*80d0*/  @!P0 STG.E.U8 desc[UR36][R4.64+0x41], R59 ;  /* 0x0000413b04008986 */ /* 0x0003e2000c101124 */
[----:B------:R-:W-:Y:S05]  /*80e0*/  @P4 BRA `(.L_x_301) ;  /* 0x00000000000c4947 */ /* 0x000fea0003800000 */
[----:B------:R-:W4:Y:S02]  /*80f0*/  LDG.E.U8 R169, desc[UR36][R8.64+0x48] ;  /* 0x0000482408a97981 */ /* 0x000f24000c1e1100 */
[----:B----4-:R-:W-:-:S05]  /*8100*/  PRMT R171, R169, 0x8880, RZ ;  /* 0x00008880a9ab7816 */ /* 0x010fca00000000ff */
[----:B------:R-:W-:-:S07]  /*8110*/  IMAD R171, R171, R170, RZ ;  /* 0x000000aaabab7224 */ /* 0x000fce00078e02ff */
.L_x_301:
[----:B------:R-:W-:Y:S05]  /*8120*/  BSYNC B1 ;  /* 0x0000000000017941 */ /* 0x000fea0003800000 */
.L_x_300:
        /* <DEDUP_REMOVED lines=12> */
.L_x_303:
[----:B------:R-:W-:Y:S05]  /*81f0*/  BSYNC B1 ;  /* 0x0000000000017941 */ /* 0x000fea0003800000 */
.L_x_302:
        /* <DEDUP_REMOVED lines=10> */
.L_x_305:
[----:B------:R-:W-:Y:S05]  /*82a0*/  BSYNC B1 ;  /* 0x0000000000017941 */ /* 0x000fea0003800000 */
.L_x_304:
[----:B------:R-:W-:Y:S01]  /*82b0*/  @!P5 IMAD R13, R62, R168, R171 ;  /* 0x000000a83e0dd224 */ /* 0x000fe200078e02ab */
[----:B-1----:R-:W-:Y:S01]  /*82c0*/  @!P3 IADD3 R4, P0, R10, UR41, RZ ;  /* 0x000000290a04bc10 */ /* 0x002fe2000ff1e0ff */
[----:B------:R-:W-:Y:S01]  /*82d0*/  BSSY B1, `(.L_x_306) ;  /* 0x000000a000017945 */ /* 0x000fe20003800000 */
[----:B------:R-:W-:Y:S02]  /*82e0*/  ISETP.LT.OR P4, PT, R3, 0x51, !P2 ;  /* 0x000000510300780c */ /* 0x000fe40005781670 */
[----:B------:R1:W-:Y:S01]  /*82f0*/  @!P5 STG.E.U8 desc[UR36][R6.64+0x48], R13 ;  /* 0x0000480d0600d986 */ /* 0x0003e2000c101124 */
[----:B------:R-:W-:Y:S02]  /*8300*/  @!P3 IADD3.X R5, R11, UR40, RZ, P0, !PT ;  /* 0x000000280b05bc10 */ /* 0x000fe400087fe4ff */
[C---:B------:R-:W-:Y:S02]  /*8310*/  ISETP.LT.OR P5, PT, R3.reuse, 0x52, !P2 ;  /* 0x000000520300780c */ /* 0x040fe400057a1670 */
[----:B------:R-:W-:Y:S01]  /*8320*/  ISETP.LT.OR P0, PT, R3, 0x51, !P1 ;  /* 0x000000510300780c */ /* 0x000fe20004f01670 */
[----:B------:R-:W-:-:S12]  /*8330*/  @P3 BRA `(.L_x_307) ;  /* 0x00000000000c3947 */ /* 0x000fd80003800000 */
[----:B------:R-:W2:Y:S02]  /*8340*/  LDG.E.U8 R169, desc[UR36][R20.64+0x49] ;  /* 0x0000492414a97981 */ /* 0x000ea4000c1e1100 */
[----:B--2---:R-:W-:-:S05]  /*8350*/  PRMT R171, R169, 0x8880, RZ ;  /* 0x00008880a9ab7816 */ /* 0x004fca00000000ff */
[----:B------:R-:W-:-:S07]  /*8360*/  IMAD R171, R171, R170, RZ ;  /* 0x000000aaabab7224 */ /* 0x000fce00078e02ff */
.L_x_307:
[----:B------:R-:W-:Y:S05]  /*8370*/  BSYNC B1 ;  /* 0x0000000000017941 */ /* 0x000fea0003800000 */
.L_x_306:
[----:B------:R-:W-:Y:S01]  /*8380*/  @!P3 IMAD R63, R63, R168, R171 ;  /* 0x000000a83f3fb224 */ /* 0x000fe200078e02ab */
[----:B------:R-:W-:Y:S04]  /*8390*/  BSSY B1, `(.L_x_308) ;  /* 0x0000006000017945 */ /* 0x000fe80003800000 */
[----:B------:R2:W-:Y:S01]  /*83a0*/  @!P3 STG.E.U8 desc[UR36][R4.64+0x49], R63 ;  /* 0x0000493f0400b986 */ /* 0x0005e2000c101124 */
[----:B------:R-:W-:Y:S05]  /*83b0*/  @P4 BRA `(.L_x_309) ;  /* 0x00000000000c4947 */ /* 0x000fea0003800000 */
[----:B------:R-:W4:Y:S02]  /*83c0*/  LDG.E.U8 R169, desc[UR36][R8.64+0x50] ;  /* 0x0000502408a97981 */ /* 0x000f24000c1e1100 */
[----:B----4-:R-:W-:-:S05]  /*83d0*/  PRMT R171, R169, 0x8880, RZ ;  /* 0x00008880a9ab7816 */ /* 0x010fca00000000ff */
[----:B------:R-:W-:-:S07]  /*83e0*/  IMAD R171, R171, R170, RZ ;  /* 0x000000aaabab7224 */ /* 0x000fce00078e02ff */
.L_x_309:
[----:B------:R-:W-:Y:S05]  /*83f0*/  BSYNC B1 ;  /* 0x0000000000017941 */ /* 0x000fea0003800000 */
.L_x_308:
        /* <DEDUP_REMOVED lines=9> */
.L_x_311:
[----:B------:R-:W-:Y:S05]  /*8490*/  BSYNC B1 ;  /* 0x0000000000017941 */ /* 0x000fea0003800000 */
.L_x_310:
[----:B------:R-:W-:Y:S01]  /*84a0*/  @!P5 IMAD R65, R65, R168, R171 ;  /* 0x000000a84141d224 */ /* 0x000fe200078e02ab */
[----:B------:R-:W-:Y:S01]  /*84b0*/  BSSY B1, `(.L_x_312) ;  /* 0x000000c000017945 */ /* 0x000fe20003800000 */
[----:B-1----:R-:W-:Y:S01]  /*84c0*/  @!P5 IMAD.MOV.U32 R4, RZ, RZ, R10 ;  /* 0x000000ffff04d224 */ /* 0x002fe200078e000a */
[C---:B------:R-:W-:Y:S01]  /*84d0*/  ISETP.LT.OR P4, PT, R3.reuse, 0x52, !P1 ;  /* 0x000000520300780c */ /* 0x040fe20004f81670 */
[----:B------:R-:W-:Y:S01]  /*84e0*/  @!P5 IMAD.MOV.U32 R5, RZ, RZ, R11 ;  /* 0x000000ffff05d224 */ /* 0x000fe200078e000b */
[----:B------:R-:W-:-:S04]  /*84f0*/  ISETP.LT.OR P3, PT, R3, 0x59, !P1 ;  /* 0x000000590300780c */ /* 0x000fc80004f61670 */
[----:B------:R1:W-:Y:S01]  /*8500*/  @!P5 STG.E.U8 desc[UR36][R4.64+0x51], R65 ;  /* 0x000051410400d986 */ /* 0x0003e2000c101124 */
[----:B------:R-:W-:-:S04]  /*8510*/  @!P0 IADD3 R6, P5, R10, UR41, RZ ;  /* 0x000000290a068c10 */ /* 0x000fc8000ffbe0ff */
[----:B------:R-:W-:Y:S01]  /*8520*/  @!P0 IADD3.X R7, R11, UR40, RZ, P5, !PT ;  /* 0x000000280b078c10 */ /* 0x000fe2000affe4ff */
[----:B------:R-:W-:Y:S08]  /*8530*/  @P0 BRA `(.L_x_313) ;  /* 0x00000000000c0947 */ /* 0x000ff00003800000 */
[----:B------:R-:W2:Y:S02]  /*8540*/  LDG.E.U8 R169, desc[UR36][R20.64+0x50] ;  /* 0x0000502414a97981 */ /* 0x000ea4000c1e1100 */
[----:B--2---:R-:W-:-:S05]  /*8550*/  PRMT R171, R169, 0x8880, RZ ;  /* 0x00008880a9ab7816 */ /* 0x004fca00000000ff */
[----:B------:R-:W-:-:S07]  /*8560*/  IMAD R171, R171, R170, RZ ;  /* 0x000000aaabab7224 */ /* 0x000fce00078e02ff */
.L_x_313:
[----:B------:R-:W-:Y:S05]  /*8570*/  BSYNC B1 ;  /* 0x0000000000017941 */ /* 0x000fea0003800000 */
.L_x_312:
[----:B------:R-:W-:Y:S01]  /*8580*/  @!P0 IMAD R15, R66, R168, R171 ;  /* 0x000000a8420f8224 */ /* 0x000fe200078e02ab */
[----:B-1----:R-:W-:Y:S01]  /*8590*/  @!P4 IADD3 R4, P5, R10, UR41, RZ ;  /* 0x000000290a04cc10 */ /* 0x002fe2000ffbe0ff */
[----:B------:R-:W-:Y:S03]  /*85a0*/  BSSY B1, `(.L_x_314) ;  /* 0x000000a000017945 */ /* 0x000fe60003800000 */
[----:B------:R1:W-:Y:S01]  /*85b0*/  @!P0 STG.E.U8 desc[UR36][R6.64+0x50], R15 ;  /* 0x0000500f06008986 */ /* 0x0003e2000c101124 */
[----:B------:R-:W-:Y:S02]  /*85c0*/  ISETP.LT.OR P0, PT, R3, 0x59, !P2 ;  /* 0x000000590300780c */ /* 0x000fe40005701670 */
[----:B------:R-:W-:Y:S02]  /*85d0*/  @!P4 IADD3.X R5, R11, UR40, RZ, P5, !PT ;  /* 0x000000280b05cc10 */ /* 0x000fe4000affe4ff */
[----:B------:R-:W-:-:S02]  /*85e0*/  ISETP.LT.OR P2, PT, R3, 0x5a, !P2 ;  /* 0x0000005a0300780c */ /* 0x000fc40005741670 */
[----:B------:R-:W-:Y:S01]  /*85f0*/  @!P3 IADD3 R12, P5, R10, UR41, RZ ;  /* 0x000000290a0cbc10 */ /* 0x000fe2000ffbe0ff */
[----:B------:R-:W-:-:S12]  /*8600*/  @P4 BRA `(.L_x_315) ;  /* 0x00000000000c4947 */ /* 0x000fd80003800000 */
[----:B------:R-:W2:Y:S02]  /*8610*/  LDG.E.U8 R169, desc[UR36][R20.64+0x51] ;  /* 0x0000512414a97981 */ /* 0x000ea4000c1e1100 */
[----:B--2---:R-:W-:-:S05]  /*8620*/  PRMT R171, R169, 0x8880, RZ ;  /* 0x00008880a9ab7816 */ /* 0x004fca00000000ff */
[----:B------:R-:W-:-:S07]  /*8630*/  IMAD R171, R171, R170, RZ ;  /* 0x000000aaabab7224 */ /* 0x000fce00078e02ff */
.L_x_315:
[----:B------:R-:W-:Y:S05]  /*8640*/  BSYNC B1 ;  /* 0x0000000000017941 */ /* 0x000fea0003800000 */
.L_x_314:
[----:B------:R-:W-:Y:S01]  /*8650*/  @!P4 IMAD R67, R67, R168, R171 ;  /* 0x000000a84343c224 */ /* 0x000fe200078e02ab */
[----:B------:R-:W-:Y:S04]  /*8660*/  BSSY B1, `(.L_x_316) ;  /* 0x0000006000017945 */ /* 0x000fe80003800000 */
[----:B------:R2:W-:Y:S01]  /*8670*/  @!P4 STG.E.U8 desc[UR36][R4.64+0x51], R67 ;  /* 0x000051430400c986 */ /* 0x0005e2000c101124 */
[----:B------:R-:W-:Y:S05]  /*8680*/  @P0 BRA `(.L_x_317) ;  /* 0x00000000000c0947 */ /* 0x000fea0003800000 */
[----:B------:R-:W4:Y:S02]  /*8690*/  LDG.E.U8 R169, desc[UR36][R8.64+0x58] ;  /* 0x0000582408a97981 */ /* 0x000f24000c1e1100 */
[----:B----4-:R-:W-:-:S05]  /*86a0*/  PRMT R171, R169, 0x8880, RZ ;  /* 0x00008880a9ab7816 */ /* 0x010fca00000000ff */
[----:B------:R-:W-:-:S07]  /*86b0*/  IMAD R171, R171, R170, RZ ;  /* 0x000000aaabab7224 */ /* 0x000fce00078e02ff */
.L_x_317:
[----:B------:R-:W-:Y:S05]  /*86c0*/  BSYNC B1 ;  /* 0x0000000000017941 */ /* 0x000fea0003800000 */
.L_x_316:
        /* <DEDUP_REMOVED lines=9> */
.L_x_319:
[----:B------:R-:W-:Y:S05]  /*8760*/  BSYNC B1 ;  /* 0x0000000000017941 */ /* 0x000fea0003800000 */
.L_x_318:
        /* <DEDUP_REMOVED lines=10> */
.L_x_321:
[----:B------:R-:W-:Y:S05]  /*8810*/  BSYNC B1 ;  /* 0x0000000000017941 */ /* 0x000fea0003800000 */
.L_x_320:
[----:B-1----:R-:W-:Y:S01]  /*8820*/  @!P3 IMAD R5, R70, R168, R171 ;  /* 0x000000a84605b224 */ /* 0x002fe200078e02ab */
[----:B------:R-:W-:Y:S01]  /*8830*/  ISETP.LT.OR P1, PT, R3, 0x5a, !P1 ;  /* 0x0000005a0300780c */ /* 0x000fe20004f21670 */
[----:B------:R-:W-:Y:S03]  /*8840*/  BSSY B1, `(.L_x_322) ;  /* 0x0000006000017945 */ /* 0x000fe60003800000 */
[----:B------:R1:W-:Y:S09]  /*8850*/  @!P3 STG.E.U8 desc[UR36][R12.64+0x58], R5 ;  /* 0x000058050c00b986 */ /* 0x0003f2000c101124 */
[----:B------:R-:W-:Y:S05]  /*8860*/  @P1 BRA `(.L_x_323) ;  /* 0x00000000000c1947 */ /* 0x000fea0003800000 */
[----:B------:R-:W2:Y:S02]  /*8870*/  LDG.E.U8 R169, desc[UR36][R20.64+0x59] ;  /* 0x0000592414a97981 */ /* 0x000ea4000c1e1100 */
[----:B--2---:R-:W-:-:S05]  /*8880*/  PRMT R171, R169, 0x8880, RZ ;  /* 0x00008880a9ab7816 */ /* 0x004fca00000000ff */
[----:B------:R-:W-:-:S07]  /*8890*/  IMAD R171, R171, R170, RZ ;  /* 0x000000aaabab7224 */ /* 0x000fce00078e02ff */
.L_x_323:
[----:B------:R-:W-:Y:S05]  /*88a0*/  BSYNC B1 ;  /* 0x0000000000017941 */ /* 0x000fea0003800000 */
.L_x_322:
[----:B------:R-:W-:Y:S01]  /*88b0*/  IMAD R71, R71, R168, R171 ;  /* 0x000000a847477224 */ /* 0x000fe200078e02ab */
[----:B------:R-:W-:Y:S06]  /*88c0*/  @P1 BRA `(.L_x_324) ;  /* 0x0000002800001947 */ /* 0x000fec0003800000 */
[----:B------:R-:W-:-:S04]  /*88d0*/  IADD3 R4, P0, R10, UR41, RZ ;  /* 0x000000290a047c10 */ /* 0x000fc8000ff1e0ff */
[----:B-1----:R-:W-:-:S05]  /*88e0*/  IADD3.X R5, R11, UR40, RZ, P0, !PT ;  /* 0x000000280b057c10 */ /* 0x002fca00087fe4ff */
[----:B------:R2:W-:Y:S01]  /*88f0*/  STG.E.U8 desc[UR36][R4.64+0x59], R71 ;  /* 0x0000594704007986 */ /* 0x0005e2000c101124 */
[----:B------:R-:W-:Y:S05]  /*8900*/  BRA `(.L_x_324) ;  /* 0x0000002400f07947 */ /* 0x000fea0003800000 */
.L_x_35:
[C---:B------:R-:W-:Y:S01]  /*8910*/  ISETP.GE.AND P1, PT, R6.reuse, 0x1, PT ;  /* 0x000000010600780c */ /* 0x040fe20003f26270 */
[----:B------:R-:W-:Y:S01]  /*8920*/  ULDC.64 UR4, c[0x0][0x5c0] ;  /* 0x0001700000047ab9 */ /* 0x000fe20000000a00 */
[----:B------:R-:W-:Y:S02]  /*8930*/  ISETP.GE.AND P2, PT, R6, 0x9, PT ;  /* 0x000000090600780c */ /* 0x000fe40003f46270 */
[C---:B------:R-:W-:Y:S02]  /*8940*/  ISETP.LT.OR P5, PT, R3.reuse, 0x1, !P1 ;  /* 0x000000010300780c */ /* 0x040fe40004fa1670 */
[C---:B------:R-:W-:Y:S02]  /*8950*/  ISETP.LT.OR P0, PT, R3.reuse, 0x2, !P1 ;  /* 0x000000020300780c */ /* 0x040fe40004f01670 */
[----:B------:R-:W-:Y:S02]  /*8960*/  ISETP.LT.OR P4, PT, R3, 0x1, !P2 ;  /* 0x000000010300780c */ /* 0x000fe40005781670 */
[----:B------:R-:W-:-:S04]  /*8970*/  IADD3 R8, P3, R178, UR4, RZ ;  /* 0x00000004b2087c10 */ /* 0x000fc8000ff7e0ff */
[----:B------:R-:W-:Y:S02]  /*8980*/  IADD3.X R9, R180, UR5, RZ, P3, !PT ;  /* 0x00000005b4097c10 */ /* 0x000fe40009ffe4ff */
[----:B------:R-:W-:Y:S01]  /*8990*/  ISETP.LT.OR P3, PT, R3, 0x2, !P2 ;  /* 0x000000020300780c */ /* 0x000fe20005761670 */
[-C--:B------:R-:W-:Y:S02]  /*89a0*/  @!P5 IMAD R7, R120, R168.reuse, RZ ;  /* 0x000000a87807d224 */ /* 0x080fe400078e02ff */
[-C--:B------:R-:W-:Y:S02]  /*89b0*/  @!P0 IMAD R121, R121, R168.reuse, RZ ;  /* 0x000000a879798224 */ /* 0x080fe400078e02ff */
[----:B------:R-:W-:Y:S01]  /*89c0*/  @!P4 IMAD R21, R122, R168, RZ ;  /* 0x000000a87a15c224 */ /* 0x000fe200078e02ff */
[----:B------:R0:W-:Y:S01]  /*89d0*/  @!P5 STG.E.U8 desc[UR36][R8.64], R7 ;  /* 0x000000070800d986 */ /* 0x0001e2000c101124 */
[----:B------:R-:W-:-:S03]  /*89e0*/  @!P4 IADD3 R10, P5, R8, UR41, RZ ;  /* 0x00000029080acc10 */ /* 0x000fc6000ffbe0ff */
[----:B------:R-:W-:Y:S01]  /*89f0*/  @!P0 STG.E.U8 desc[UR36][R8.64+0x1], R121 ;  /* 0x0000017908008986 */ /* 0x000fe2000c101124 */
[----:B------:R-:W-:Y:S02]  /*8a00*/  @!P4 IADD3.X R11, R9, UR40, RZ, P5, !PT ;  /* 0x00000028090bcc10 */ /* 0x000fe4000affe4ff */
[----:B------:R-:W-:Y:S01]  /*8a10*/  ISETP.LT.OR P0, PT, R3, 0x9, !P1 ;  /* 0x000000090300780c */ /* 0x000fe20004f01670 */
[----:B------:R-:W-:Y:S01]  /*8a20*/  @!P3 IMAD R123, R123, R168, RZ ;  /* 0x000000a87b7bb224 */ /* 0x000fe200078e02ff */
[----:B------:R-:W-:Y:S01]  /*8a30*/  @!P3 IADD3 R12, P5, R8, UR41, RZ ;  /* 0x00000029080cbc10 */ /* 0x000fe2000ffbe0ff */
[----:B------:R1:W-:Y:S01]  /*8a40*/  @!P4 STG.E.U8 desc[UR36][R10.64], R21 ;  /* 0x000000150a00c986 */ /* 0x0003e2000c101124 */
[----:B------:R-:W-:Y:S02]  /*8a50*/  ISETP.LT.OR P4, PT, R3, 0xa, !P1 ;  /* 0x0000000a0300780c */ /* 0x000fe40004f81670 */
[----:B------:R-:W-:Y:S02]  /*8a60*/  @!P3 IADD3.X R13, R9, UR40, RZ, P5, !PT ;  /* 0x00000028090dbc10 */ /* 0x000fe4000affe4ff */
[----:B------:R-:W-:-:S03]  /*8a70*/  ISETP.LT.OR P5, PT, R3, 0x9, !P2 ;  /* 0x000000090300780c */ /* 0x000fc600057a1670 */
[----:B------:R-:W-:Y:S01]  /*8a80*/  @!P3 STG.E.U8 desc[UR36][R12.64+0x1], R123 ;  /* 0x0000017b0c00b986 */ /* 0x000fe2000c101124 */
[----:B------:R-:W-:Y:S01]  /*8a90*/  ISETP.LT.OR P3, PT, R3, 0xa, !P2 ;  /* 0x0000000a0300780c */ /* 0x000fe20005761670 */
[----:B0-----:R-:W-:-:S04]  /*8aa0*/  @!P0 IMAD R7, R124, R168, RZ ;  /* 0x000000a87c078224 */ /* 0x001fc800078e02ff */
[-C--:B------:R-:W-:Y:S01]  /*8ab0*/  @!P4 IMAD R125, R125, R168.reuse, RZ ;  /* 0x000000a87d7dc224 */ /* 0x080fe200078e02ff */
[----:B------:R0:W-:Y:S03]  /*8ac0*/  @!P0 STG.E.U8 desc[UR36][R8.64+0x8], R7 ;  /* 0x0000080708008986 */ /* 0x0001e6000c101124 */
[----:B------:R-:W-:Y:S01]  /*8ad0*/  @!P5 IADD3 R14, P0, R8, UR41, RZ ;  /* 0x00000029080edc10 */ /* 0x000fe2000ff1e0ff */
[-C--:B-1----:R-:W-:Y:S01]  /*8ae0*/  @!P5 IMAD R21, R126, R168.reuse, RZ ;  /* 0x000000a87e15d224 */ /* 0x082fe200078e02ff */
[----:B------:R-:W-:Y:S02]  /*8af0*/  @!P4 STG.E.U8 desc[UR36][R8.64+0x9], R125 ;  /* 0x0000097d0800c986 */ /* 0x000fe4000c101124 */
[----:B------:R-:W-:Y:S01]  /*8b00*/  @!P5 IADD3.X R15, R9, UR40, RZ, P0, !PT ;  /* 0x00000028090fdc10 */ /* 0x000fe200087fe4ff */
[----:B------:R-:W-:Y:S01]  /*8b10*/  @!P3 IMAD R127, R127, R168, RZ ;  /* 0x000000a87f7fb224 */ /* 0x000fe200078e02ff */
[----:B------:R-:W-:-:S02]  /*8b20*/  ISETP.LT.OR P0, PT, R3, 0x11, !P1 ;  /* 0x000000110300780c */ /* 0x000fc40004f01670 */
[----:B------:R-:W-:Y:S01]  /*8b30*/  @!P3 IADD3 R10, P4, R8, UR41, RZ ;  /* 0x00000029080abc10 */ /* 0x000fe2000ff9e0ff */
[----:B------:R1:W-:Y:S01]  /*8b40*/  @!P5 STG.E.U8 desc[UR36][R14.64+0x8], R21 ;  /* 0x000008150e00d986 */ /* 0x0003e2000c101124 */
[----:B------:R-:W-:Y:S02]  /*8b50*/  ISETP.LT.OR P5, PT, R3, 0x12, !P1 ;  /* 0x000000120300780c */ /* 0x000fe40004fa1670 */
[----:B------:R-:W-:Y:S02]  /*8b60*/  @!P3 IADD3.X R11, R9, UR40, RZ, P4, !PT ;  /* 0x00000028090bbc10 */ /* 0x000fe4000a7fe4ff */
[----:B------:R-:W-:-:S03]  /*8b70*/  ISETP.LT.OR P4, PT, R3, 0x11, !P2 ;  /* 0x000000110300780c */ /* 0x000fc60005781670 */
[----:B------:R2:W-:Y:S01]  /*8b80*/  @!P3 STG.E.U8 desc[UR36][R10.64+0x9], R127 ;  /* 0x0000097f0a00b986 */ /* 0x0005e2000c101124 */
        /* <DEDUP_REMOVED lines=10> */
[----:B--2---:R-:W-:Y:S01]  /*8c30*/  @!P3 IADD3 R10, P5, R8, UR41, RZ ;  /* 0x00000029080abc10 */ /* 0x004fe2000ffbe0ff */
        /* <DEDUP_REMOVED lines=107> */
[----:B------:R-:W-:Y:S01]  /*92f0*/  @!P4 STG.E.U8 desc[UR36][R8.64+0x49], R157 ;  /* 0x0000499d0800c986 */ /* 0x000fe2000c101124 */
[----:B------:R-:W-:Y:S01]  /*9300*/  ISETP.LT.OR P4, PT, R3, 0x51, !P1 ;  /* 0x000000510300780c */ /* 0x000fe20004f81670 */
[----:B------:R-:W-:Y:S01]  /*9310*/  @!P3 IMAD R159, R159, R168, RZ ;  /* 0x000000a89f9fb224 */ /* 0x000fe200078e02ff */
[----:B------:R-:W-:Y:S02]  /*9320*/  @!P5 IADD3.X R15, R9, UR40, RZ, P0, !PT ;  /* 0x00000028090fdc10 */ /* 0x000fe400087fe4ff */
[----:B--2---:R-:W-:-:S03]  /*9330*/  @!P3 IADD3 R10, P0, R8, UR41, RZ ;  /* 0x00000029080abc10 */ /* 0x004fc6000ff1e0ff */
[----:B------:R1:W-:Y:S01]  /*9340*/  @!P5 STG.E.U8 desc[UR36][R14.64+0x48], R13 ;  /* 0x0000480d0e00d986 */ /* 0x0003e2000c101124 */
[----:B------:R-:W-:Y:S02]  /*9350*/  ISETP.LT.OR P5, PT, R3, 0x52, !P1 ;  /* 0x000000520300780c */ /* 0x000fe40004fa1670 */
[----:B------:R-:W-:Y:S02]  /*9360*/  @!P3 IADD3.X R11, R9, UR40, RZ, P0, !PT ;  /* 0x00000028090bbc10 */ /* 0x000fe400087fe4ff */
[C---:B------:R-:W-:Y:S01]  /*9370*/  ISETP.LT.OR P0, PT, R3.reuse, 0x51, !P2 ;  /* 0x000000510300780c */ /* 0x040fe20005701670 */
[-C--:B0-----:R-:W-:Y:S02]  /*9380*/  @!P4 IMAD R7, R160, R168.reuse, RZ ;  /* 0x000000a8a007c224 */ /* 0x081fe400078e02ff */
[----:B------:R0:W-:Y:S04]  /*9390*/  @!P3 STG.E.U8 desc[UR36][R10.64+0x49], R159 ;  /* 0x0000499f0a00b986 */ /* 0x0001e8000c101124 */
[----:B------:R2:W-:Y:S01]  /*93a0*/  @!P4 STG.E.U8 desc[UR36][R8.64+0x50], R7 ;  /* 0x000050070800c986 */ /* 0x0005e2000c101124 */
[----:B------:R-:W-:Y:S01]  /*93b0*/  ISETP.LT.OR P4, PT, R3, 0x52, !P2 ;  /* 0x000000520300780c */ /* 0x000fe20005781670 */
[----:B------:R-:W-:-:S04]  /*93c0*/  @!P5 IMAD R161, R161, R168, RZ ;  /* 0x000000a8a1a1d224 */ /* 0x000fc800078e02ff */
[----:B------:R-:W-:Y:S01]  /*93d0*/  @!P0 IADD3 R12, P3, R8, UR41, RZ ;  /* 0x00000029080c8c10 */ /* 0x000fe2000ff7e0ff */
[----:B------:R-:W-:Y:S01]  /*93e0*/  @!P5 STG.E.U8 desc[UR36][R8.64+0x51], R161 ;  /* 0x000051a10800d986 */ /* 0x000fe2000c101124 */
[----:B------:R-:W-:Y:S01]  /*93f0*/  ISETP.LT.OR P5, PT, R3, 0x59, !P1 ;  /* 0x000000590300780c */ /* 0x000fe20004fa1670 */
[-C--:B------:R-:W-:Y:S01]  /*9400*/  @!P0 IMAD R21, R162, R168.reuse, RZ ;  /* 0x000000a8a2158224 */ /* 0x080fe200078e02ff */
[----:B-1----:R-:W-:Y:S02]  /*9410*/  @!P0 IADD3.X R13, R9, UR40, RZ, P3, !PT ;  /* 0x00000028090d8c10 */ /* 0x002fe40009ffe4ff */
[C---:B------:R-:W-:Y:S02]  /*9420*/  ISETP.LT.OR P3, PT, R3.reuse, 0x59, !P2 ;  /* 0x000000590300780c */ /* 0x040fe40005761670 */
[C---:B------:R-:W-:Y:S01]  /*9430*/  ISETP.LT.OR P2, PT, R3.reuse, 0x5a, !P2 ;  /* 0x0000005a0300780c */ /* 0x040fe20005741670 */
[----:B------:R1:W-:Y:S01]  /*9440*/  @!P0 STG.E.U8 desc[UR36][R12.64+0x50], R21 ;  /* 0x000050150c008986 */ /* 0x0003e2000c101124 */
[----:B------:R-:W-:Y:S01]  /*9450*/  ISETP.LT.OR P1, PT, R3, 0x5a, !P1 ;  /* 0x0000005a0300780c */ /* 0x000fe20004f21670 */
[----:B------:R-:W-:Y:S01]  /*9460*/  @!P4 IMAD R163, R163, R168, RZ ;  /* 0x000000a8a3a3c224 */ /* 0x000fe200078e02ff */
[----:B0-----:R-:W-:-:S03]  /*9470*/  @!P4 IADD3 R10, P0, R8, UR41, RZ ;  /* 0x00000029080acc10 */ /* 0x001fc6000ff1e0ff */
[-C--:B--2---:R-:W-:Y:S01]  /*9480*/  @!P5 IMAD R7, R164, R168.reuse, RZ ;  /* 0x000000a8a407d224 */ /* 0x084fe200078e02ff */
[----:B------:R-:W-:Y:S02]  /*9490*/  @!P4 IADD3.X R11, R9, UR40, RZ, P0, !PT ;  /* 0x00000028090bcc10 */ /* 0x000fe400087fe4ff */
[----:B------:R-:W-:Y:S01]  /*94a0*/  ISETP.GE.AND P0, PT, R6, 0x81, PT ;  /* 0x000000810600780c */ /* 0x000fe20003f06270 */
[-C--:B------:R-:W-:Y:S02]  /*94b0*/  @!P3 IMAD R23, R166, R168.reuse, RZ ;  /* 0x000000a8a617b224 */ /* 0x080fe400078e02ff */
[----:B------:R0:W-:Y:S01]  /*94c0*/  @!P4 STG.E.U8 desc[UR36][R10.64+0x51], R163 ;  /* 0x000051a30a00c986 */ /* 0x0001e2000c101124 */
[C---:B------:R-:W-:Y:S01]  /*94d0*/  @!P3 IADD3 R14, P4, R8.reuse, UR41, RZ ;  /* 0x00000029080ebc10 */ /* 0x040fe2000ff9e0ff */
[-C--:B------:R-:W-:Y:S02]  /*94e0*/  @!P1 IMAD R165, R165, R168.reuse, RZ ;  /* 0x000000a8a5a59224 */ /* 0x080fe400078e02ff */
[----:B------:R2:W-:Y:S01]  /*94f0*/  @!P5 STG.E.U8 desc[UR36][R8.64+0x58], R7 ;  /* 0x000058070800d986 */ /* 0x0005e2000c101124 */
[----:B------:R-:W-:Y:S01]  /*9500*/  @!P2 IADD3 R20, P5, R8, UR41, RZ ;  /* 0x000000290814ac10 */ /* 0x000fe2000ffbe0ff */
[----:B------:R-:W-:Y:S01]  /*9510*/  @!P2 IMAD R167, R167, R168, RZ ;  /* 0x000000a8a7a7a224 */ /* 0x000fe200078e02ff */
[C---:B------:R-:W-:Y:S01]  /*9520*/  @!P3 IADD3.X R15, R9.reuse, UR40, RZ, P4, !PT ;  /* 0x00000028090fbc10 */ /* 0x040fe2000a7fe4ff */
[----:B------:R-:W-:Y:S01]  /*9530*/  @!P1 STG.E.U8 desc[UR36][R8.64+0x59], R165 ;  /* 0x000059a508009986 */ /* 0x000fe2000c101124 */
[----:B-1----:R-:W-:-:S02]  /*9540*/  @!P2 IADD3.X R21, R9, UR40, RZ, P5, !PT ;  /* 0x000000280915ac10 */ /* 0x002fc4000affe4ff */
[C---:B------:R-:W-:Y:S01]  /*9550*/  ISETP.LT.OR P5, PT, R3.reuse, 0x1, !P0 ;  /* 0x000000010300780c */ /* 0x040fe200047a1670 */
[----:B------:R1:W-:Y:S01]  /*9560*/  @!P3 STG.E.U8 desc[UR36][R14.64+0x58], R23 ;  /* 0x000058170e00b986 */ /* 0x0003e2000c101124 */
[----:B------:R-:W-:Y:S02]  /*9570*/  ISETP.GE.AND P1, PT, R6, 0x89, PT ;  /* 0x000000890600780c */ /* 0x000fe40003f26270 */
[C---:B0-----:R-:W-:Y:S01]  /*9580*/  LEA R10, P3, R4.reuse, R8, 0x7 ;  /* 0x00000008040a7211 */ /* 0x041fe200078638ff */
[----:B------:R-:W-:Y:S01]  /*9590*/  @!P2 STG.E.U8 desc[UR36][R20.64+0x59], R167 ;  /* 0x000059a71400a986 */ /* 0x000fe2000c101124 */
[C---:B------:R-:W-:Y:S02]  /*95a0*/  ISETP.LT.OR P2, PT, R3.reuse, 0x2, !P0 ;  /* 0x000000020300780c */ /* 0x040fe40004741670 */
[----:B--2---:R-:W-:Y:S02]  /*95b0*/  SHF.L.U64.HI R7, R4, 0x7, R5 ;  /* 0x0000000704077819 */ /* 0x004fe40000010205 */
[----:B------:R-:W-:-:S03]  /*95c0*/  ISETP.LT.OR P4, PT, R3, 0x1, !P1 ;  /* 0x000000010300780c */ /* 0x000fc60004f81670 */
[----:B------:R-:W-:Y:S01]  /*95d0*/  IMAD.X R11, R7, 0x1, R9, P3 ;  /* 0x00000001070b7824 */ /* 0x000fe200018e0609 */
[----:B------:R-:W-:Y:S01]  /*95e0*/  ISETP.LT.OR P3, PT, R3, 0x2, !P1 ;  /* 0x000000020300780c */ /* 0x000fe20004f61670 */
[----:B------:R-:W-:-:S04]  /*95f0*/  @!P5 IMAD R7, R72, R168, RZ ;  /* 0x000000a84807d224 */ /* 0x000fc800078e02ff */
[-C--:B------:R-:W-:Y:S01]  /*9600*/  @!P2 IMAD R73, R73, R168.reuse, RZ ;  /* 0x000000a84949a224 */ /* 0x080fe200078e02ff */
[----:B------:R0:W-:Y:S03]  /*9610*/  @!P5 STG.E.U8 desc[UR36][R10.64], R7 ;  /* 0x000000070a00d986 */ /* 0x0001e6000c101124 */
[----:B------:R-:W-:Y:S01]  /*9620*/  @!P4 IADD3 R12, P5, R10, UR41, RZ ;  /* 0x000000290a0ccc10 */ /* 0x000fe2000ffbe0ff */
[----:B------:R-:W-:Y:S01]  /*9630*/  @!P2 STG.E.U8 desc[UR36][R10.64+0x1], R73 ;  /* 0x000001490a00a986 */ /* 0x000fe2000c101124 */
[-C--:B-1----:R-:W-:Y:S01]  /*9640*/  @!P4 IMAD R23, R74, R168.reuse, RZ ;  /* 0x000000a84a17c224 */ /* 0x082fe200078e02ff */
[----:B------:R-:W-:Y:S01]  /*9650*/  ISETP.LT.OR P2, PT, R3, 0x9, !P0 ;  /* 0x000000090300780c */ /* 0x000fe20004741670 */
[----:B------:R-:W-:Y:S01]  /*9660*/  @!P3 IMAD R75, R75, R168, RZ ;  /* 0x000000a84b4bb224 */ /* 0x000fe200078e02ff */
[----:B------:R-:W-:Y:S02]  /*9670*/  @!P4 IADD3.X R13, R11, UR40, RZ, P5, !PT ;  /* 0x000000280b0dcc10 */ /* 0x000fe4000affe4ff */
[----:B------:R-:W-:-:S03]  /*9680*/  @!P3 IADD3 R14, P5, R10, UR41, RZ ;  /* 0x000000290a0ebc10 */ /* 0x000fc6000ffbe0ff */
[----:B------:R1:W-:Y:S01]  /*9690*/  @!P4 STG.E.U8 desc[UR36][R12.64], R23 ;  /* 0x000000170c00c986 */ /* 0x0003e2000c101124 */
[----:B------:R-:W-:Y:S02]  /*96a0*/  ISETP.LT.OR P4, PT, R3, 0x9, !P1 ;  /* 0x000000090300780c */ /* 0x000fe40004f81670 */
[----:B------:R-:W-:Y:S02]  /*96b0*/  @!P3 IADD3.X R15, R11, UR40, RZ, P5, !PT ;  /* 0x000000280b0fbc10 */ /* 0x000fe4000affe4ff */
[C---:B------:R-:W-:Y:S01]  /*96c0*/  ISETP.LT.OR P5, PT, R3.reuse, 0xa, !P0 ;  /* 0x0000000a0300780c */ /* 0x040fe200047a1670 */
[----:B0-----:R-:W-:Y:S02]  /*96d0*/  @!P2 IMAD R7, R76, R168, RZ ;  /* 0x000000a84c07a224 */ /* 0x001fe400078e02ff */
[----:B------:R-:W-:Y:S01]  /*96e0*/  @!P3 STG.E.U8 desc[UR36][R14.64+0x1], R75 ;  /* 0x0000014b0e00b986 */ /* 0x000fe2000c101124 */
[----:B------:R-:W-:-:S03]  /*96f0*/  ISETP.LT.OR P3, PT, R3, 0xa, !P1 ;  /* 0x0000000a0300780c */ /* 0x000fc60004f61670 */
[----:B------:R0:W-:Y:S02]  /*9700*/  @!P2 STG.E.U8 desc[UR36][R10.64+0x8], R7 ;  /* 0x000008070a00a986 */ /* 0x0001e4000c101124 */
[----:B------:R-:W-:Y:S01]  /*9710*/  @!P4 IADD3 R20, P2, R10, UR41, RZ ;  /* 0x000000290a14cc10 */ /* 0x000fe2000ff5e0ff */
[----:B-1----:R-:W-:-:S03]  /*9720*/  @!P4 IMAD R23, R78, R168, RZ ;  /* 0x000000a84e17c224 */ /* 0x002fc600078e02ff */
[-C--:B------:R-:W-:Y:S01]  /*9730*/  @!P5 IMAD R77, R77, R168.reuse, RZ ;  /* 0x000000a84d4dd224 */ /* 0x080fe200078e02ff */
[----:B------:R-:W-:Y:S02]  /*9740*/  @!P4 IADD3.X R21, R11, UR40, RZ, P2, !PT ;  /* 0x000000280b15cc10 */ /* 0x000fe400097fe4ff */
[----:B------:R-:W-:Y:S01]  /*9750*/  ISETP.LT.OR P2, PT, R3, 0x11, !P0 ;  /* 0x000000110300780c */ /* 0x000fe20004741670 */
[----:B------:R-:W-:Y:S01]  /*9760*/  @!P3 IMAD R79, R79, R168, RZ ;  /* 0x000000a84f4fb224 */ /* 0x000fe200078e02ff */
[----:B------:R-:W-:Y:S01]  /*9770*/  @!P5 STG.E.U8 desc[UR36][R10.64+0x9], R77 ;  /* 0x0000094d0a00d986 */ /* 0x000fe2000c101124 */
[----:B------:R-:W-:-:S03]  /*9780*/  @!P3 IADD3 R12, P5, R10, UR41, RZ ;  /* 0x000000290a0cbc10 */ /* 0x000fc6000ffbe0ff */
[----:B------:R1:W-:Y:S01]  /*9790*/  @!P4 STG.E.U8 desc[UR36][R20.64+0x8], R23 ;  /* 0x000008171400c986 */ /* 0x0003e2000c101124 */
[----:B------:R-:W-:Y:S02]  /*97a0*/  ISETP.LT.OR P4, PT, R3, 0x11, !P1 ;  /* 0x000000110300780c */ /* 0x000fe40004f81670 */
[----:B------:R-:W-:Y:S02]  /*97b0*/  @!P3 IADD3.X R13, R11, UR40, RZ, P5, !PT ;  /* 0x000000280b0dbc10 */ /* 0x000fe4000affe4ff */
[C---:B------:R-:W-:Y:S02]  /*97c0*/  ISETP.LT.OR P5, PT, R3.reuse, 0x12, !P0 ;  /* 0x000000120300780c */ /* 0x040fe400047a1670 */
[----:B0-----:R-:W-:Y:S01]  /*97d0*/  @!P2 IMAD R7, R80, R168, RZ ;  /* 0x000000a85007a224 */ /* 0x001fe200078e02ff */
[----:B------:R0:W-:Y:S01]  /*97e0*/  @!P3 STG.E.U8 desc[UR36][R12.64+0x9], R79 ;  /* 0x0000094f0c00b986 */ /* 0x0001e2000c101124 */
        /* <DEDUP_REMOVED lines=9> */
[----:B0-----:R-:W-:-:S03]  /*9880*/  @!P3 IADD3 R12, P5, R10, UR41, RZ ;  /* 0x000000290a0cbc10 */ /* 0x001fc6000ffbe0ff */
[----:B------:R0:W-:Y:S01]  /*9890*/  @!P4 STG.E.U8 desc[UR36][R14.64+0x10], R23 ;  /* 0x000010170e00c986 */ /* 0x0001e2000c101124 */
[----:B------:R-:W-:Y:S02]  /*98a0*/  ISETP.LT.OR P4, PT, R3, 0x19, !P1 ;  /* 0x000000190300780c */ /* 0x000fe40004f81670 */
[----:B------:R-:W-:Y:S02]  /*98b0*/  @!P3 IADD3.X R13, R11, UR40, RZ, P5, !PT ;  /* 0x000000280b0dbc10 */ /* 0x000fe4000affe4ff */
[C---:B------:R-:W-:Y:S02]  /*98c0*/  ISETP.LT.OR P5, PT, R3.reuse, 0x1a, !P0 ;  /* 0x0000001a0300780c */ /* 0x040fe400047a1670 */
[----:B--2---:R-:W-:Y:S01]  /*98d0*/  @!P2 IMAD R7, R84, R168, RZ ;  /* 0x000000a85407a224 */ /* 0x004fe200078e02ff */
[----:B------:R1:W-:Y:S01]  /*98e0*/  @!P3 STG.E.U8 desc[UR36][R12.64+0x11], R83 ;  /* 0x000011530c00b986 */ /* 0x0003e2000c101124 */
[----:B------:R-:W-:-:S03]  /*98f0*/  ISETP.LT.OR P3, PT, R3, 0x1a, !P1 ;  /* 0x0000001a0300780c */ /* 0x000fc60004f61670 */
[----:B------:R2:W-:Y:S02]  /*9900*/  @!P2 STG.E.U8 desc[UR36][R10.64+0x18], R7 ;  /* 0x000018070a00a986 */ /* 0x0005e4000c101124 */
[----:B------:R-:W-:Y:S01]  /*9910*/  @!P4 IADD3 R20, P2, R10, UR41, RZ ;  /* 0x000000290a14cc10 */ /* 0x000fe2000ff5e0ff */
[----:B0-----:R-:W-:-:S03]  /*9920*/  @!P4 IMAD R23, R86, R168, RZ ;  /* 0x000000a85617c224 */ /* 0x001fc600078e02ff */
[-C--:B------:R-:W-:Y:S01]  /*9930*/  @!P5 IMAD R85, R85, R168.reuse, RZ ;  /* 0x000000a85555d224 */ /* 0x080fe200078e02ff */
[----:B------:R-:W-:Y:S02]  /*9940*/  @!P4 IADD3.X R21, R11, UR40, RZ, P2, !PT ;  /* 0x000000280b15cc10 */ /* 0x000fe400097fe4ff */
[----:B------:R-:W-:Y:S01]  /*9950*/  ISETP.LT.OR P2, PT, R3, 0x21, !P0 ;  /* 0x000000210300780c */ /* 0x000fe20004741670 */
[----:B------:R-:W-:Y:S01]  /*9960*/  @!P3 IMAD R87, R87, R168, RZ ;  /* 0x000000a85757b224 */ /* 0x000fe200078e02ff */
[----:B------:R-:W-:Y:S01]  /*9970*/  @!P5 STG.E.U8 desc[UR36][R10.64+0x19], R85 ;  /* 0x000019550a00d986 */ /* 0x000fe2000c101124 */
[----:B-1----:R-:W-:-:S03]  /*9980*/  @!P3 IADD3 R12, P5, R10, UR41, RZ ;  /* 0x000000290a0cbc10 */ /* 0x002fc6000ffbe0ff */
        /* <DEDUP_REMOVED lines=111> */
[----:B-1----:R-:W-:Y:S02]  /*a080*/  @!P3 IADD3 R12, P5, R10, UR41, RZ ;  /* 0x000000290a0cbc10 */ /* 0x002fe4000ffbe0ff */
[----:B------:R-:W-:Y:S01]  /*a090*/  ISETP.LT.OR P0, PT, R3, 0x5a, !P0 ;  /* 0x0000005a0300780c */ /* 0x000fe20004701670 */
[----:B------:R0:W-:Y:S01]  /*a0a0*/  @!P4 STG.E.U8 desc[UR36][R14.64+0x50], R21 ;  /* 0x000050150e00c986 */ /* 0x0001e2000c101124 */
[----:B------:R-:W-:-:S02]  /*a0b0*/  @!P3 IADD3.X R13, R11, UR40, RZ, P5, !PT ;  /* 0x000000280b0dbc10 */ /* 0x000fc4000affe4ff */
[C---:B------:R-:W-:Y:S02]  /*a0c0*/  ISETP.LT.OR P4, PT, R3.reuse, 0x59, !P1 ;  /* 0x000000590300780c */ /* 0x040fe40004f81670 */
[----:B------:R-:W-:Y:S01]  /*a0d0*/  ISETP.LT.OR P1, PT, R3, 0x5a, !P1 ;  /* 0x0000005a0300780c */ /* 0x000fe20004f21670 */
[----:B------:R1:W-:Y:S01]  /*a0e0*/  @!P3 STG.E.U8 desc[UR36][R12.64+0x51], R115 ;  /* 0x000051730c00b986 */ /* 0x0003e2000c101124 */
[----:B------:R-:W-:Y:S01]  /*a0f0*/  ISETP.GE.AND P5, PT, R6, 0x101, PT ;  /* 0x000001010600780c */ /* 0x000fe20003fa6270 */
[-C--:B------:R-:W-:Y:S01]  /*a100*/  @!P2 IMAD R23, R116, R168.reuse, RZ ;  /* 0x000000a87417a224 */ /* 0x080fe200078e02ff */
[----:B------:R-:W-:Y:S01]  /*a110*/  ISETP.GE.AND P3, PT, R6, 0x109, PT ;  /* 0x000001090600780c */ /* 0x000fe20003f66270 */
[----:B------:R-:W-:Y:S02]  /*a120*/  @!P2 IMAD.MOV.U32 R6, RZ, RZ, R10 ;  /* 0x000000ffff06a224 */ /* 0x000fe400078e000a */
[----:B--2---:R-:W-:Y:S02]  /*a130*/  @!P2 IMAD.MOV.U32 R7, RZ, RZ, R11 ;  /* 0x000000ffff07a224 */ /* 0x004fe400078e000b */
[----:B------:R-:W-:-:S03]  /*a140*/  @!P0 IMAD R117, R117, R168, RZ ;  /* 0x000000a875758224 */ /* 0x000fc600078e02ff */
[----:B------:R2:W-:Y:S01]  /*a150*/  @!P2 STG.E.U8 desc[UR36][R6.64+0x58], R23 ;  /* 0x000058170600a986 */ /* 0x0005e2000c101124 */
[----:B0-----:R-:W-:Y:S01]  /*a160*/  @!P4 IADD3 R14, P2, R10, UR41, RZ ;  /* 0x000000290a0ecc10 */ /* 0x001fe2000ff5e0ff */
[-C--:B-1----:R-:W-:Y:S02]  /*a170*/  @!P4 IMAD R13, R118, R168.reuse, RZ ;  /* 0x000000a8760dc224 */ /* 0x082fe400078e02ff */
[----:B------:R-:W-:Y:S01]  /*a180*/  @!P1 IMAD R119, R119, R168, RZ ;  /* 0x000000a877779224 */ /* 0x000fe200078e02ff */
[----:B------:R-:W-:Y:S02]  /*a190*/  @!P4 IADD3.X R15, R11, UR40, RZ, P2, !PT ;  /* 0x000000280b0fcc10 */ /* 0x000fe400097fe4ff */
[----:B------:R-:W-:Y:S01]  /*a1a0*/  ISETP.LT.OR P2, PT, R3, 0x1, !P5 ;  /* 0x000000010300780c */ /* 0x000fe20006f41670 */
[----:B--2---:R-:W-:Y:S02]  /*a1b0*/  @!P0 IMAD.MOV.U32 R6, RZ, RZ, R10 ;  /* 0x000000ffff068224 */ /* 0x004fe400078e000a */
[----:B------:R-:W-:-:S05]  /*a1c0*/  @!P0 IMAD.MOV.U32 R7, RZ, RZ, R11 ;  /* 0x000000ffff078224 */ /* 0x000fca00078e000b */
[----:B------:R0:W-:Y:S01]  /*a1d0*/  @!P0 STG.E.U8 desc[UR36][R6.64+0x59], R117 ;  /* 0x0000597506008986 */ /* 0x0001e2000c101124 */
[----:B------:R-:W-:-:S04]  /*a1e0*/  @!P1 IADD3 R10, P0, R10, UR41, RZ ;  /* 0x000000290a0a9c10 */ /* 0x000fc8000ff1e0ff */
[----:B------:R-:W-:Y:S01]  /*a1f0*/  @!P2 IMAD R21, R24, R168, RZ ;  /* 0x000000a81815a224 */ /* 0x000fe200078e02ff */
[----:B------:R1:W-:Y:S01]  /*a200*/  @!P4 STG.E.U8 desc[UR36][R14.64+0x58], R13 ;  /* 0x0000580d0e00c986 */ /* 0x0003e2000c101124 */
[----:B------:R-:W-:Y:S02]  /*a210*/  @!P1 IADD3.X R11, R11, UR40, RZ, P0, !PT ;  /* 0x000000280b0b9c10 */ /* 0x000fe400087fe4ff */
[C---:B------:R-:W-:Y:S02]  /*a220*/  ISETP.LT.OR P0, PT, R3.reuse, 0x1, !P3 ;  /* 0x000000010300780c */ /* 0x040fe40005f01670 */
[----:B------:R-:W-:Y:S01]  /*a230*/  ISETP.LT.OR P4, PT, R3, 0x2, !P5 ;  /* 0x000000020300780c */ /* 0x000fe20006f81670 */
[----:B------:R-:W-:Y:S01]  /*a240*/  @!P1 STG.E.U8 desc[UR36][R10.64+0x59], R119 ;  /* 0x000059770a009986 */ /* 0x000fe2000c101124 */
[----:B0-----:R-:W-:-:S04]  /*a250*/  LEA R6, P1, R4, R8, 0x8 ;  /* 0x0000000804067211 */ /* 0x001fc800078240ff */
[----:B------:R-:W-:Y:S02]  /*a260*/  LEA.HI.X R7, R4, R9, R5, 0x8, P1 ;  /* 0x0000000904077211 */ /* 0x000fe400008f4405 */
[----:B------:R-:W-:-:S03]  /*a270*/  ISETP.LT.OR P1, PT, R3, 0x2, !P3 ;  /* 0x000000020300780c */ /* 0x000fc60005f21670 */
[-C--:B-1----:R-:W-:Y:S01]  /*a280*/  @!P0 IMAD R13, R26, R168.reuse, RZ ;  /* 0x000000a81a0d8224 */ /* 0x082fe200078e02ff */
[----:B------:R-:W-:Y:S01]  /*a290*/  @!P2 STG.E.U8 desc[UR36][R6.64], R21 ;  /* 0x000000150600a986 */ /* 0x000fe2000c101124 */
[----:B------:R-:W-:Y:S01]  /*a2a0*/  @!P0 IADD3 R4, P2, R6, UR41, RZ ;  /* 0x0000002906048c10 */ /* 0x000fe2000ff5e0ff */
[----:B------:R-:W-:-:S03]  /*a2b0*/  @!P4 IMAD R25, R25, R168, RZ ;  /* 0x000000a81919c224 */ /* 0x000fc600078e02ff */
[----:B------:R-:W-:Y:S02]  /*a2c0*/  @!P0 IADD3.X R5, R7, UR40, RZ, P2, !PT ;  /* 0x0000002807058c10 */ /* 0x000fe400097fe4ff */
[----:B------:R-:W-:Y:S01]  /*a2d0*/  ISETP.LT.OR P2, PT, R3, 0x9, !P5 ;  /* 0x000000090300780c */ /* 0x000fe20006f41670 */
[----:B------:R-:W-:Y:S01]  /*a2e0*/  @!P4 STG.E.U8 desc[UR36][R6.64+0x1], R25 ;  /* 0x000001190600c986 */ /* 0x000fe2000c101124 */
[----:B------:R-:W-:Y:S01]  /*a2f0*/  @!P1 IADD3 R8, P4, R6, UR41, RZ ;  /* 0x0000002906089c10 */ /* 0x000fe2000ff9e0ff */
[----:B------:R-:W-:Y:S02]  /*a300*/  @!P1 IMAD R27, R27, R168, RZ ;  /* 0x000000a81b1b9224 */ /* 0x000fe400078e02ff */
[----:B------:R0:W-:Y:S01]  /*a310*/  @!P0 STG.E.U8 desc[UR36][R4.64], R13 ;  /* 0x0000000d04008986 */ /* 0x0001e2000c101124 */
[----:B------:R-:W-:Y:S02]  /*a320*/  ISETP.LT.OR P0, PT, R3, 0xa, !P5 ;  /* 0x0000000a0300780c */ /* 0x000fe40006f01670 */
[----:B------:R-:W-:-:S02]  /*a330*/  @!P1 IADD3.X R9, R7, UR40, RZ, P4, !PT ;  /* 0x0000002807099c10 */ /* 0x000fc4000a7fe4ff */
[----:B------:R-:W-:-:S03]  /*a340*/  ISETP.LT.OR P4, PT, R3, 0x9, !P3 ;  /* 0x000000090300780c */ /* 0x000fc60005f81670 */
[----:B------:R1:W-:Y:S01]  /*a350*/  @!P1 STG.E.U8 desc[UR36][R8.64+0x1], R27 ;  /* 0x0000011b08009986 */ /* 0x0003e2000c101124 */
[-C--:B------:R-:W-:Y:S01]  /*a360*/  @!P2 IMAD R15, R28, R168.reuse, RZ ;  /* 0x000000a81c0fa224 */ /* 0x080fe200078e02ff */
[----:B------:R-:W-:Y:S01]  /*a370*/  ISETP.LT.OR P1, PT, R3, 0xa, !P3 ;  /* 0x0000000a0300780c */ /* 0x000fe20005f21670 */
[----:B0-----:R-:W-:Y:S02]  /*a380*/  @!P2 IMAD.MOV.U32 R4, RZ, RZ, R6 ;  /* 0x000000ffff04a224 */ /* 0x001fe400078e0006 */
[----:B------:R-:W-:Y:S02]  /*a390*/  @!P2 IMAD.MOV.U32 R5, RZ, RZ, R7 ;  /* 0x000000ffff05a224 */ /* 0x000fe400078e0007 */
[----:B------:R-:W-:-:S03]  /*a3a0*/  @!P0 IMAD R29, R29, R168, RZ ;  /* 0x000000a81d1d8224 */ /* 0x000fc600078e02ff */
[----:B------:R-:W-:Y:S01]  /*a3b0*/  @!P4 IMAD R21, R30, R168, RZ ;  /* 0x000000a81e15c224 */ /* 0x000fe200078e02ff */
[----:B------:R0:W-:Y:S01]  /*a3c0*/  @!P2 STG.E.U8 desc[UR36][R4.64+0x8], R15 ;  /* 0x0000080f0400a986 */ /* 0x0001e2000c101124 */
[----:B------:R-:W-:-:S03]  /*a3d0*/  @!P4 IADD3 R10, P2, R6, UR41, RZ ;  /* 0x00000029060acc10 */ /* 0x000fc6000ff5e0ff */
[----:B------:R-:W-:Y:S01]  /*a3e0*/  @!P1 IMAD R31, R31, R168, RZ ;  /* 0x000000a81f1f9224 */ /* 0x000fe200078e02ff */
[----:B------:R-:W-:Y:S02]  /*a3f0*/  @!P4 IADD3.X R11, R7, UR40, RZ, P2, !PT ;  /* 0x00000028070bcc10 */ /* 0x000fe400097fe4ff */
[----:B-1----:R-:W-:-:S04]  /*a400*/  @!P1 IADD3 R8, P2, R6, UR41, RZ ;  /* 0x0000002906089c10 */ /* 0x002fc8000ff5e0ff */
[----:B------:R-:W-:Y:S01]  /*a410*/  @!P1 IADD3.X R9, R7, UR40, RZ, P2, !PT ;  /* 0x0000002807099c10 */ /* 0x000fe200097fe4ff */
[----:B0-----:R-:W-:Y:S01]  /*a420*/  @!P0 IMAD.MOV.U32 R4, RZ, RZ, R6 ;  /* 0x000000ffff048224 */ /* 0x001fe200078e0006 */
[----:B------:R-:W-:Y:S01]  /*a430*/  ISETP.LT.OR P2, PT, R3, 0x11, !P3 ;  /* 0x000000110300780c */ /* 0x000fe20005f41670 */
[----:B------:R-:W-:-:S05]  /*a440*/  @!P0 IMAD.MOV.U32 R5, RZ, RZ, R7 ;  /* 0x000000ffff058224 */ /* 0x000fca00078e0007 */
[----:B------:R0:W-:Y:S01]  /*a450*/  @!P0 STG.E.U8 desc[UR36][R4.64+0x9], R29 ;  /* 0x0000091d04008986 */ /* 0x0001e2000c101124 */
[----:B------:R-:W-:-:S03]  /*a460*/  ISETP.LT.OR P0, PT, R3, 0x11, !P5 ;  /* 0x000000110300780c */ /* 0x000fc60006f01670 */
[----:B------:R1:W-:Y:S01]  /*a470*/  @!P4 STG.E.U8 desc[UR36][R10.64+0x8], R21 ;  /* 0x000008150a00c986 */ /* 0x0003e2000c101124 */
[----:B------:R-:W-:-:S03]  /*a480*/  ISETP.LT.OR P4, PT, R3, 0x12, !P5 ;  /* 0x000000120300780c */ /* 0x000fc60006f81670 */
[----:B------:R-:W-:Y:S01]  /*a490*/  @!P1 STG.E.U8 desc[UR36][R8.64+0x9], R31 ;  /* 0x0000091f08009986 */ /* 0x000fe2000c101124 */
[----:B------:R-:W-:-:S05]  /*a4a0*/  ISETP.LT.OR P1, PT, R3, 0x12, !P3 ;  /* 0x000000120300780c */ /* 0x000fca0005f21670 */
[-C--:B------:R-:W-:Y:S02]  /*a4b0*/  @!P0 IMAD R15, R32, R168.reuse, RZ ;  /* 0x000000a8200f8224 */ /* 0x080fe400078e02ff */
[----:B0-----:R-:W-:Y:S02]  /*a4c0*/  @!P0 IMAD.MOV.U32 R4, RZ, RZ, R6 ;  /* 0x000000ffff048224 */ /* 0x001fe400078e0006 */
[----:B------:R-:W-:Y:S02]  /*a4d0*/  @!P0 IMAD.MOV.U32 R5, RZ, RZ, R7 ;  /* 0x000000ffff058224 */ /* 0x000fe400078e0007 */
[-C--:B------:R-:W-:Y:S02]  /*a4e0*/  @!P4 IMAD R33, R33, R168.reuse, RZ ;  /* 0x000000a82121c224 */ /* 0x080fe400078e02ff */
[-C--:B-1----:R-:W-:Y:S01]  /*a4f0*/  @!P2 IMAD R21, R34, R168.reuse, RZ ;  /* 0x000000a82215a224 */ /* 0x082fe200078e02ff */
[----:B------:R0:W-:Y:S01]  /*a500*/  @!P0 STG.E.U8 desc[UR36][R4.64+0x10], R15 ;  /* 0x0000100f04008986 */ /* 0x0001e2000c101124 */
[----:B------:R-:W-:Y:S01]  /*a510*/  @!P2 IADD3 R12, P0, R6, UR41, RZ ;  /* 0x00000029060cac10 */ /* 0x000fe2000ff1e0ff */
[----:B------:R-:W-:-:S03]  /*a520*/  @!P1 IMAD R35, R35, R168, RZ ;  /* 0x000000a823239224 */ /* 0x000fc600078e02ff */
[----:B------:R-:W-:Y:S02]  /*a530*/  @!P2 IADD3.X R13, R7, UR40, RZ, P0, !PT ;  /* 0x00000028070dac10 */ /* 0x000fe400087fe4ff */
[----:B------:R-:W-:Y:S01]  /*a540*/  ISETP.LT.OR P0, PT, R3, 0x19, !P5 ;  /* 0x000000190300780c */ /* 0x000fe20006f01670 */
[----:B0-----:R-:W-:Y:S02]  /*a550*/  @!P4 IMAD.MOV.U32 R4, RZ, RZ, R6 ;  /* 0x000000ffff04c224 */ /* 0x001fe400078e0006 */
[----:B------:R-:W-:-:S05]  /*a560*/  @!P4 IMAD.MOV.U32 R5, RZ, RZ, R7 ;  /* 0x000000ffff05c224 */ /* 0x000fca00078e0007 */
[----:B------:R0:W-:Y:S01]  /*a570*/  @!P4 STG.E.U8 desc[UR36][R4.64+0x11], R33 ;  /* 0x000011210400c986 */ /* 0x0001e2000c101124 */
[----:B------:R-:W-:-:S04]  /*a580*/  @!P1 IADD3 R8, P4, R6, UR41, RZ ;  /* 0x0000002906089c10 */ /* 0x000fc8000ff9e0ff */
[----:B------:R-:W-:Y:S01]  /*a590*/  @!P0 IMAD R15, R36, R168, RZ ;  /* 0x000000a8240f8224 */ /* 0x000fe200078e02ff */
[----:B------:R1:W-:Y:S01]  /*a5a0*/  @!P2 STG.E.U8 desc[UR36][R12.64+0x10], R21 ;  /* 0x000010150c00a986 */ /* 0x0003e2000c101124 */
[----:B------:R-:W-:Y:S02]  /*a5b0*/  @!P1 IADD3.X R9, R7, UR40, RZ, P4, !PT ;  /* 0x0000002807099c10 */ /* 0x000fe4000a7fe4ff */
[C---:B------:R-:W-:Y:S02]  /*a5c0*/  ISETP.LT.OR P2, PT, R3.reuse, 0x1a, !P5 ;  /* 0x0000001a0300780c */ /* 0x040fe40006f41670 */
[C---:B------:R-:W-:Y:S01]  /*a5d0*/  ISETP.LT.OR P4, PT, R3.reuse, 0x19, !P3 ;  /* 0x000000190300780c */ /* 0x040fe20005f81670 */
[----:B------:R-:W-:Y:S01]  /*a5e0*/  @!P1 STG.E.U8 desc[UR36][R8.64+0x11], R35 ;  /* 0x0000112308009986 */ /* 0x000fe2000c101124 */
[----:B------:R-:W-:Y:S01]  /*a5f0*/  ISETP.LT.OR P1, PT, R3, 0x1a, !P3 ;  /* 0x0000001a0300780c */ /* 0x000fe20005f21670 */
[----:B0-----:R-:W-:Y:S02]  /*a600*/  @!P0 IMAD.MOV.U32 R4, RZ, RZ, R6 ;  /* 0x000000ffff048224 */ /* 0x001fe400078e0006 */
[----:B------:R-:W-:-:S05]  /*a610*/  @!P0 IMAD.MOV.U32 R5, RZ, RZ, R7 ;  /* 0x000000ffff058224 */ /* 0x000fca00078e0007 */
[----:B------:R0:W-:Y:S01]  /*a620*/  @!P0 STG.E.U8 desc[UR36][R4.64+0x18], R15 ;  /* 0x0000180f04008986 */ /* 0x0001e2000c101124 */
[-C--:B------:R-:W-:Y:S02]  /*a630*/  @!P2 IMAD R37, R37, R168.reuse, RZ ;  /* 0x000000a82525a224 */ /* 0x080fe400078e02ff */
[----:B------:R-:W-:Y:S01]  /*a640*/  @!P4 IADD3 R10, P0, R6, UR41, RZ ;  /* 0x00000029060acc10 */ /* 0x000fe2000ff1e0ff */
[-C--:B-1----:R-:W-:Y:S02]  /*a650*/  @!P4 IMAD R21, R38, R168.reuse, RZ ;  /* 0x000000a82615c224 */ /* 0x082fe400078e02ff */
[----:B------:R-:W-:Y:S01]  /*a660*/  @!P1 IMAD R39, R39, R168, RZ ;  /* 0x000000a827279224 */ /* 0x000fe200078e02ff */
[----:B------:R-:W-:Y:S02]  /*a670*/  @!P4 IADD3.X R11, R7, UR40, RZ, P0, !PT ;  /* 0x00000028070bcc10 */ /* 0x000fe400087fe4ff */
[----:B------:R-:W-:Y:S01]  /*a680*/  ISETP.LT.OR P0, PT, R3, 0x21, !P5 ;  /* 0x000000210300780c */ /* 0x000fe20006f01670 */
[----:B0-----:R-:W-:-:S02]  /*a690*/  @!P2 IMAD.MOV.U32 R4, RZ, RZ, R6 ;  /* 0x000000ffff04a224 */ /* 0x001fc400078e0006 */
        /* <DEDUP_REMOVED lines=93> */
[----:B------:R-:W-:Y:S01]  /*ac70*/  @!P2 IADD3 R12, P0, R6, UR41, RZ ;  /* 0x00000029060cac10 */ /* 0x000fe2000ff1e0ff */
[-C--:B-1----:R-:W-:Y:S02]  /*ac80*/  @!P2 IMAD R11, R58, R168.reuse, RZ ;  /* 0x000000a83a0ba224 */ /* 0x082fe400078e02ff */
[-C--:B------:R-:W-:Y:S01]  /*ac90*/  @!P4 IMAD R57, R57, R168.reuse, RZ ;  /* 0x000000a83939c224 */ /* 0x080fe200078e02ff */
[----:B------:R-:W-:Y:S01]  /*aca0*/  @!P2 IADD3.X R13, R7, UR40, RZ, P0, !PT ;  /* 0x00000028070dac10 */ /* 0x000fe200087fe4ff */
[----:B------:R-:W-:Y:S01]  /*acb0*/  @!P1 IMAD R59, R59, R168, RZ ;  /* 0x000000a83b3b9224 */ /* 0x000fe200078e02ff */
[----:B------:R-:W-:Y:S01]  /*acc0*/  ISETP.LT.OR P0, PT, R3, 0x49, !P5 ;  /* 0x000000490300780c */ /* 0x000fe20006f01670 */
[----:B0-----:R-:W-:Y:S02]  /*acd0*/  @!P4 IMAD.MOV.U32 R4, RZ, RZ, R6 ;  /* 0x000000ffff04c224 */ /* 0x001fe400078e0006 */
[----:B------:R-:W-:-:S05]  /*ace0*/  @!P4 IMAD.MOV.U32 R5, RZ, RZ, R7 ;  /* 0x000000ffff05c224 */ /* 0x000fca00078e0007 */
[----:B------:R0:W-:Y:S01]  /*acf0*/  @!P4 STG.E.U8 desc[UR36][R4.64+0x41], R57 ;  /* 0x000041390400c986 */ /* 0x0001e2000c101124 */
[----:B------:R-:W-:-:S04]  /*ad00*/  @!P1 IADD3 R8, P4, R6, UR41, RZ ;  /* 0x0000002906089c10 */ /* 0x000fc8000ff9e0ff */
[----:B------:R-:W-:Y:S01]  /*ad10*/  @!P0 IMAD R15, R60, R168, RZ ;  /* 0x000000a83c0f8224 */ /* 0x000fe200078e02ff */
[----:B------:R1:W-:Y:S01]  /*ad20*/  @!P2 STG.E.U8 desc[UR36][R12.64+0x40], R11 ;  /* 0x0000400b0c00a986 */ /* 0x0003e2000c101124 */
[----:B------:R-:W-:Y:S02]  /*ad30*/  ISETP.LT.OR P2, PT, R3, 0x4a, !P5 ;  /* 0x0000004a0300780c */ /* 0x000fe40006f41670 */
[----:B------:R-:W-:Y:S02]  /*ad40*/  @!P1 IADD3.X R9, R7, UR40, RZ, P4, !PT ;  /* 0x0000002807099c10 */ /* 0x000fe4000a7fe4ff */
[C---:B------:R-:W-:Y:S01]  /*ad50*/  ISETP.LT.OR P4, PT, R3.reuse, 0x49, !P3 ;  /* 0x000000490300780c */ /* 0x040fe20005f81670 */
[----:B0-----:R-:W-:Y:S02]  /*ad60*/  @!P0 IMAD.MOV.U32 R4, RZ, RZ, R6 ;  /* 0x000000ffff048224 */ /* 0x001fe400078e0006 */
[----:B------:R0:W-:Y:S01]  /*ad70*/  @!P1 STG.E.U8 desc[UR36][R8.64+0x41], R59 ;  /* 0x0000413b08009986 */ /* 0x0001e2000c101124 */
[----:B------:R-:W-:Y:S01]  /*ad80*/  @!P0 IMAD.MOV.U32 R5, RZ, RZ, R7 ;  /* 0x000000ffff058224 */ /* 0x000fe200078e0007 */
[----:B------:R-:W-:-:S04]  /*ad90*/  ISETP.LT.OR P1, PT, R3, 0x4a, !P3 ;  /* 0x0000004a0300780c */ /* 0x000fc80005f21670 */
[-C--:B------:R-:W-:Y:S01]  /*ada0*/  @!P2 IMAD R61, R61, R168.reuse, RZ ;  /* 0x000000a83d3da224 */ /* 0x080fe200078e02ff */
[----:B------:R2:W-:Y:S03]  /*adb0*/  @!P0 STG.E.U8 desc[UR36][R4.64+0x48], R15 ;  /* 0x0000480f04008986 */ /* 0x0005e6000c101124 */
[----:B------:R-:W-:Y:S01]  /*adc0*/  @!P4 IADD3 R10, P0, R6, UR41, RZ ;  /* 0x00000029060acc10 */ /* 0x000fe2000ff1e0ff */
[----:B------:R-:W-:-:S03]  /*add0*/  @!P4 IMAD R21, R62, R168, RZ ;  /* 0x000000a83e15c224 */ /* 0x000fc600078e02ff */
[----:B-1----:R-:W-:Y:S02]  /*ade0*/  @!P4 IADD3.X R11, R7, UR40, RZ, P0, !PT ;  /* 0x00000028070bcc10 */ /* 0x002fe400087fe4ff */
[----:B0-----:R-:W-:Y:S01]  /*adf0*/  @!P1 IADD3 R8, P0, R6, UR41, RZ ;  /* 0x0000002906089c10 */ /* 0x001fe2000ff1e0ff */
[----:B------:R-:W-:Y:S02]  /*ae00*/  @!P1 IMAD R63, R63, R168, RZ ;  /* 0x000000a83f3f9224 */ /* 0x000fe400078e02ff */
[----:B--2---:R-:W-:Y:S01]  /*ae10*/  @!P2 IMAD.MOV.U32 R4, RZ, RZ, R6 ;  /* 0x000000ffff04a224 */ /* 0x004fe200078e0006 */
[----:B------:R-:W-:Y:S01]  /*ae20*/  @!P1 IADD3.X R9, R7, UR40, RZ, P0, !PT ;  /* 0x0000002807099c10 */ /* 0x000fe200087fe4ff */
[----:B------:R-:W-:Y:S01]  /*ae30*/  @!P2 IMAD.MOV.U32 R5, RZ, RZ, R7 ;  /* 0x000000ffff05a224 */ /* 0x000fe200078e0007 */
[----:B------:R-:W-:-:S04]  /*ae40*/  ISETP.LT.OR P0, PT, R3, 0x52, !P5 ;  /* 0x000000520300780c */ /* 0x000fc80006f01670 */
[----:B------:R0:W-:Y:S01]  /*ae50*/  @!P2 STG.E.U8 desc[UR36][R4.64+0x49], R61 ;  /* 0x0000493d0400a986 */ /* 0x0001e2000c101124 */
[----:B------:R-:W-:-:S03]  /*ae60*/  ISETP.LT.OR P2, PT, R3, 0x51, !P5 ;  /* 0x000000510300780c */ /* 0x000fc60006f41670 */
[----:B------:R1:W-:Y:S01]  /*ae70*/  @!P4 STG.E.U8 desc[UR36][R10.64+0x48], R21 ;  /* 0x000048150a00c986 */ /* 0x0003e2000c101124 */
[----:B------:R-:W-:-:S03]  /*ae80*/  ISETP.LT.OR P4, PT, R3, 0x51, !P3 ;  /* 0x000000510300780c */ /* 0x000fc60005f81670 */
[----:B------:R-:W-:Y:S01]  /*ae90*/  @!P1 STG.E.U8 desc[UR36][R8.64+0x49], R63 ;  /* 0x0000493f08009986 */ /* 0x000fe2000c101124 */
[----:B------:R-:W-:Y:S01]  /*aea0*/  ISETP.LT.OR P1, PT, R3, 0x52, !P3 ;  /* 0x000000520300780c */ /* 0x000fe20005f21670 */
[----:B------:R-:W-:-:S04]  /*aeb0*/  @!P0 IMAD R65, R65, R168, RZ ;  /* 0x000000a841418224 */ /* 0x000fc800078e02ff */
[-C--:B------:R-:W-:Y:S02]  /*aec0*/  @!P2 IMAD R15, R64, R168.reuse, RZ ;  /* 0x000000a8400fa224 */ /* 0x080fe400078e02ff */
[----:B0-----:R-:W-:Y:S02]  /*aed0*/  @!P2 IMAD.MOV.U32 R4, RZ, RZ, R6 ;  /* 0x000000ffff04a224 */ /* 0x001fe400078e0006 */
[----:B------:R-:W-:Y:S02]  /*aee0*/  @!P2 IMAD.MOV.U32 R5, RZ, RZ, R7 ;  /* 0x000000ffff05a224 */ /* 0x000fe400078e0007 */
[-C--:B-1----:R-:W-:Y:S02]  /*aef0*/  @!P4 IMAD R21, R66, R168.reuse, RZ ;  /* 0x000000a84215c224 */ /* 0x082fe400078e02ff */
[----:B------:R-:W-:Y:S01]  /*af00*/  @!P1 IMAD R67, R67, R168, RZ ;  /* 0x000000a843439224 */ /* 0x000fe200078e02ff */
[----:B------:R0:W-:Y:S01]  /*af10*/  @!P2 STG.E.U8 desc[UR36][R4.64+0x50], R15 ;  /* 0x0000500f0400a986 */ /* 0x0001e2000c101124 */
[----:B------:R-:W-:-:S04]  /*af20*/  @!P4 IADD3 R12, P2, R6, UR41, RZ ;  /* 0x00000029060ccc10 */ /* 0x000fc8000ff5e0ff */
[----:B------:R-:W-:Y:S02]  /*af30*/  @!P4 IADD3.X R13, R7, UR40, RZ, P2, !PT ;  /* 0x00000028070dcc10 */ /* 0x000fe400097fe4ff */
[C---:B------:R-:W-:Y:S02]  /*af40*/  ISETP.LT.OR P2, PT, R3.reuse, 0x59, !P3 ;  /* 0x000000590300780c */ /* 0x040fe40005f41670 */
[----:B------:R-:W-:Y:S01]  /*af50*/  ISETP.LT.OR P3, PT, R3, 0x5a, !P3 ;  /* 0x0000005a0300780c */ /* 0x000fe20005f61670 */
[----:B0-----:R-:W-:Y:S02]  /*af60*/  @!P0 IMAD.MOV.U32 R4, RZ, RZ, R6 ;  /* 0x000000ffff048224 */ /* 0x001fe400078e0006 */
[----:B------:R-:W-:-:S05]  /*af70*/  @!P0 IMAD.MOV.U32 R5, RZ, RZ, R7 ;  /* 0x000000ffff058224 */ /* 0x000fca00078e0007 */
[----:B------:R-:W-:Y:S01]  /*af80*/  @!P0 STG.E.U8 desc[UR36][R4.64+0x51], R65 ;  /* 0x0000514104008986 */ /* 0x000fe2000c101124 */
[C---:B------:R-:W-:Y:S02]  /*af90*/  ISETP.LT.OR P0, PT, R3.reuse, 0x59, !P5 ;  /* 0x000000590300780c */ /* 0x040fe40006f01670 */
[-C--:B------:R-:W-:Y:S01]  /*afa0*/  @!P2 IMAD R15, R70, R168.reuse, RZ ;  /* 0x000000a8460fa224 */ /* 0x080fe200078e02ff */
[----:B------:R-:W-:Y:S01]  /*afb0*/  ISETP.LT.OR P5, PT, R3, 0x5a, !P5 ;  /* 0x0000005a0300780c */ /* 0x000fe20006fa1670 */
[----:B------:R0:W-:Y:S01]  /*afc0*/  @!P4 STG.E.U8 desc[UR36][R12.64+0x50], R21 ;  /* 0x000050150c00c986 */ /* 0x0001e2000c101124 */
[----:B------:R-:W-:Y:S01]  /*afd0*/  @!P1 IADD3 R8, P4, R6, UR41, RZ ;  /* 0x0000002906089c10 */ /* 0x000fe2000ff9e0ff */
[----:B------:R-:W-:-:S03]  /*afe0*/  @!P3 IMAD R71, R71, R168, RZ ;  /* 0x000000a84747b224 */ /* 0x000fc600078e02ff */
[----:B------:R-:W-:-:S05]  /*aff0*/  @!P1 IADD3.X R9, R7, UR40, RZ, P4, !PT ;  /* 0x0000002807099c10 */ /* 0x000fca000a7fe4ff */
[----:B------:R4:W-:Y:S01]  /*b000*/  @!P1 STG.E.U8 desc[UR36][R8.64+0x51], R67 ;  /* 0x0000514308009986 */ /* 0x0009e2000c101124 */
[----:B------:R-:W-:Y:S01]  /*b010*/  @!P2 IADD3 R10, P1, R6, UR41, RZ ;  /* 0x00000029060aac10 */ /* 0x000fe2000ff3e0ff */
[-C--:B------:R-:W-:Y:S01]  /*b020*/  @!P0 IMAD R3, R68, R168.reuse, RZ ;  /* 0x000000a844038224 */ /* 0x080fe200078e02ff */
[----:B0-----:R-:W-:Y:S01]  /*b030*/  @!P3 IADD3 R12, P4, R6, UR41, RZ ;  /* 0x00000029060cbc10 */ /* 0x001fe2000ff9e0ff */
[----:B------:R-:W-:Y:S01]  /*b040*/  @!P0 IMAD.MOV.U32 R4, RZ, RZ, R6 ;  /* 0x000000ffff048224 */ /* 0x000fe200078e0006 */
[C---:B------:R-:W-:Y:S01]  /*b050*/  @!P2 IADD3.X R11, R7.reuse, UR40, RZ, P1, !PT ;  /* 0x00000028070bac10 */ /* 0x040fe20008ffe4ff */
[----:B------:R-:W-:Y:S01]  /*b060*/  @!P0 IMAD.MOV.U32 R5, RZ, RZ, R7 ;  /* 0x000000ffff058224 */ /* 0x000fe200078e0007 */
[----:B------:R-:W-:Y:S01]  /*b070*/  @!P3 IADD3.X R13, R7, UR40, RZ, P4, !PT ;  /* 0x00000028070dbc10 */ /* 0x000fe2000a7fe4ff */
[----:B------:R-:W-:-:S03]  /*b080*/  @!P5 IMAD R69, R69, R168, RZ ;  /* 0x000000a84545d224 */ /* 0x000fc600078e02ff */
[----:B------:R4:W-:Y:S04]  /*b090*/  @!P0 STG.E.U8 desc[UR36][R4.64+0x58], R3 ;  /* 0x0000580304008986 */ /* 0x0009e8000c101124 */
[----:B------:R4:W-:Y:S04]  /*b0a0*/  @!P5 STG.E.U8 desc[UR36][R6.64+0x59], R69 ;  /* 0x000059450600d986 */ /* 0x0009e8000c101124 */
[----:B------:R4:W-:Y:S04]  /*b0b0*/  @!P2 STG.E.U8 desc[UR36][R10.64+0x58], R15 ;  /* 0x0000580f0a00a986 */ /* 0x0009e8000c101124 */
[----:B------:R4:W-:Y:S02]  /*b0c0*/  @!P3 STG.E.U8 desc[UR36][R12.64+0x59], R71 ;  /* 0x000059470c00b986 */ /* 0x0009e4000c101124 */
.L_x_324:
[----:B------:R-:W-:Y:S05]  /*b0d0*/  BSYNC B0 ;  /* 0x0000000000007941 */ /* 0x000fea0003800000 */
.L_x_34:
[----:B------:R-:W-:Y:S01]  /*b0e0*/  ULDC UR4, c[0x0][0xc] ;  /* 0x0000030000047ab9 */ /* 0x000fe20000000800 */
[----:B------:R-:W-:Y:S01]  /*b0f0*/  ULDC UR5, c[0x0][0x10] ;  /* 0x0000040000057ab9 */ /* 0x000fe20000000800 */
[----:B----4-:R-:W4:Y:S01]  /*b100*/  LDC R3, c[0x0][0x14] ;  /* 0x00000500ff037b82 */ /* 0x010f220000000800 */
[----:B------:R-:W-:Y:S01]  /*b110*/  UIMAD.WIDE.U32 UR4, UR4, UR5, URZ ;  /* 0x00000005040472a5 */ /* 0x000fe2000f8e003f */
[----:B--2---:R-:W-:Y:S02]  /*b120*/  IMAD.MOV.U32 R4, RZ, RZ, R19 ;  /* 0x000000ffff047224 */ /* 0x004fe400078e0013 */
[----:B-1----:R-:W-:Y:S02]  /*b130*/  IMAD.MOV.U32 R5, RZ, RZ, R18 ;  /* 0x000000ffff057224 */ /* 0x002fe400078e0012 */
[----:B------:R-:W-:Y:S02]  /*b140*/  IMAD.MOV.U32 R23, RZ, RZ, -0x1 ;  /* 0xffffffffff177424 */ /* 0x000fe400078e00ff */
[----:B------:R-:W-:-:S02]  /*b150*/  IMAD.MOV.U32 R22, RZ, RZ, -0x1 ;  /* 0xffffffffff167424 */ /* 0x000fc400078e00ff */
[----:B----4-:R-:W-:-:S04]  /*b160*/  IMAD.WIDE.U32 R4, R3, UR4, R4 ;  /* 0x0000000403047c25 */ /* 0x010fc8000f8e0004 */
[----:B------:R-:W-:Y:S01]  /*b170*/  IMAD R3, R3, UR5, RZ ;  /* 0x0000000503037c24 */ /* 0x000fe2000f8e02ff */
[----:B------:R-:W-:Y:S01]  /*b180*/  ULDC.64 UR4, c[0x0][0x650] ;  /* 0x0001940000047ab9 */ /* 0x000fe20000000a00 */
[----:B------:R-:W-:Y:S01]  /*b190*/  IMAD.MOV.U32 R19, RZ, RZ, R4 ;  /* 0x000000ffff137224 */ /* 0x000fe200078e0004 */
[----:B------:R-:W-:Y:S01]  /*b1a0*/  ISETP.GE.U32.AND P0, PT, R4, UR4, PT ;  /* 0x0000000404007c0c */ /* 0x000fe2000bf06070 */
[--C-:B------:R-:W-:Y:S01]  /*b1b0*/  IMAD.IADD R18, R5, 0x1, R3.reuse ;  /* 0x0000000105127824 */ /* 0x100fe200078e0203 */
[----:B------:R-:W-:-:S04]  /*b1c0*/  PRMT R3, RZ, 0x7610, R3 ;  /* 0x00007610ff037816 */ /* 0x000fc80000000003 */
[----:B------:R-:W-:-:S13]  /*b1d0*/  ISETP.GE.U32.AND.EX P0, PT, R18, UR5, PT, P0 ;  /* 0x0000000512007c0c */ /* 0x000fda000bf06100 */
[----:B------:R-:W-:Y:S05]  /*b1e0*/  @P0 BRA `(.L_x_325) ;  /* 0x0000000400700947 */ /* 0x000fea0003800000 */
[----:B------:R-:W1:Y:S01]  /*b1f0*/  S2R R20, SR_CTAID.X ;  /* 0x0000000000147919 */ /* 0x000e620000002500 */
[----:B------:R-:W2:Y:S01]  /*b200*/  LDC.64 R10, c[0x0][0x628] ;  /* 0x00018a00ff0a7b82 */ /* 0x000ea20000000a00 */
[----:B------:R-:W-:Y:S01]  /*b210*/  ULDC UR4, c[0x0][0x150] ;  /* 0x0000540000047ab9 */ /* 0x000fe20000000800 */
[----:B------:R-:W-:Y:S01]  /*b220*/  IMAD.MOV.U32 R8, RZ, RZ, R19 ;  /* 0x000000ffff087224 */ /* 0x000fe200078e0013 */
[----:B------:R-:W4:Y:S01]  /*b230*/  S2R R24, SR_CTAID.Y ;  /* 0x0000000000187919 */ /* 0x000f220000002600 */
[----:B------:R-:W-:-:S04]  /*b240*/  IMAD.MOV.U32 R9, RZ, RZ, R18 ;  /* 0x000000ffff097224 */ /* 0x000fc800078e0012 */
[----:B------:R-:W0:Y:S08]  /*b250*/  LDC R23, c[0x0][0x144] ;  /* 0x00005100ff177b82 */ /* 0x000e300000000800 */
[----:B------:R-:W0:Y:S08]  /*b260*/  LDC R12, c[0x0][0x630] ;  /* 0x00018c00ff0c7b82 */ /* 0x000e300000000800 */
[----:B------:R-:W0:Y:S01]  /*b270*/  LDC.64 R14, c[0x0][0x620] ;  /* 0x00018800ff0e7b82 */ /* 0x000e220000000a00 */
[----:B--2---:R-:W-:-:S04]  /*b280*/  ISETP.NE.U32.AND P0, PT, R10, RZ, PT ;  /* 0x000000ff0a00720c */ /* 0x004fc80003f05070 */
[----:B------:R-:W-:Y:S02]  /*b290*/  ISETP.NE.AND.EX P0, PT, R11, RZ, PT, P0 ;  /* 0x000000ff0b00720c */ /* 0x000fe40003f05300 */
[----:B-1----:R-:W-:-:S05]  /*b2a0*/  I2FP.F32.U32 R0, R20 ;  /* 0x0000001400007245 */ /* 0x002fca0000201000 */
[----:B------:R-:W-:-:S04]  /*b2b0*/  FMUL R0, R0, UR4 ;  /* 0x0000000400007c20 */ /* 0x000fc80008400000 */
[----:B------:R1:W2:Y:S02]  /*b2c0*/  F2I.U32.TRUNC.NTZ R21, R0 ;  /* 0x0000000000157305 */ /* 0x0002a4000020f000 */
[----:B----4-:R-:W-:Y:S05]  /*b2d0*/  @!P0 BRA `(.L_x_326) ;  /* 0x0000000000288947 */ /* 0x010fea0003800000 */
[----:B-1----:R-:W1:Y:S02]  /*b2e0*/  LDC R0, c[0x0][0x634] ;  /* 0x00018d00ff007b82 */ /* 0x002e640000000800 */
[----:B-1----:R-:W-:-:S05]  /*b2f0*/  IADD3 R3, P0, R19, R0, RZ ;  /* 0x0000000013037210 */ /* 0x002fca0007f1e0ff */
        /* <DEDUP_REMOVED lines=8> */
.L_x_326:
[-CC-:B0-----:R-:W-:Y:S01]  /*b380*/  SHF.R.U64 R22, R8, R12.reuse, R9.reuse ;  /* 0x0000000c08167219 */ /* 0x181fe20000001209 */
[----:B------:R-:W0:Y:S01]  /*b390*/  LDC.64 R28, c[0x0][0x640] ;  /* 0x00019000ff1c7b82 */ /* 0x000e220000000a00 */
[----:B-1----:R-:W-:Y:S01]  /*b3a0*/  SHF.R.U32.HI R0, RZ, R12, R9 ;  /* 0x0000000cff007219 */ /* 0x002fe20000011609 */
[----:B------:R-:W-:Y:S01]  /*b3b0*/  IMAD.MOV.U32 R4, RZ, RZ, R19 ;  /* 0x000000ffff047224 */ /* 0x000fe200078e0013 */
[----:B------:R-:W-:Y:S01]  /*b3c0*/  IADD3 R3, P0, RZ, -R22, RZ ;  /* 0x80000016ff037210 */ /* 0x000fe20007f1e0ff */
[----:B--2---:R-:W-:Y:S01]  /*b3d0*/  IMAD.MOV R21, RZ, RZ, -R21 ;  /* 0x000000ffff157224 */ /* 0x004fe200078e0a15 */
[----:B------:R-:W-:Y:S01]  /*b3e0*/  ULDC UR4, c[0x0][0x154] ;  /* 0x0000550000047ab9 */ /* 0x000fe20000000800 */
[----:B------:R-:W-:Y:S02]  /*b3f0*/  IMAD.MOV.U32 R7, RZ, RZ, 0x1 ;  /* 0x00000001ff077424 */ /* 0x000fe400078e00ff */
[----:B------:R-:W1:Y:S01]  /*b400*/  LDC R6, c[0x0][0x618] ;  /* 0x00018600ff067b82 */ /* 0x000e620000000800 */
[----:B------:R-:W-:-:S02]  /*b410*/  IMAD.X R5, RZ, RZ, ~R0, P0 ;  /* 0x000000ffff057224 */ /* 0x000fc400000e0e00 */
[----:B------:R-:W-:Y:S02]  /*b420*/  IMAD R21, R23, R21, R20 ;  /* 0x0000001517157224 */ /* 0x000fe400078e0214 */
[-C--:B------:R-:W-:Y:S02]  /*b430*/  IMAD R0, R5, R14.reuse, RZ ;  /* 0x0000000e05007224 */ /* 0x080fe400078e02ff */
[----:B------:R-:W-:Y:S01]  /*b440*/  IMAD.MOV.U32 R5, RZ, RZ, R18 ;  /* 0x000000ffff057224 */ /* 0x000fe200078e0012 */
[----:B------:R-:W2:Y:S01]  /*b450*/  LDC R8, c[0x0][0x608] ;  /* 0x00018200ff087b82 */ /* 0x000ea20000000800 */
[----:B------:R-:W-:-:S04]  /*b460*/  IMAD.WIDE.U32 R4, R3, R14, R4 ;  /* 0x0000000e03047225 */ /* 0x000fc800078e0004 */
[----:B------:R-:W-:-:S03]  /*b470*/  IMAD R3, R3, R15, R0 ;  /* 0x0000000f03037224 */ /* 0x000fc600078e0200 */
[----:B------:R-:W4:Y:S01]  /*b480*/  LDC R26, c[0x0][0x658] ;  /* 0x00019600ff1a7b82 */ /* 0x000f220000000800 */
[----:B------:R-:W-:Y:S01]  /*b490*/  I2FP.F32.U32 R0, R24 ;  /* 0x0000001800007245 */ /* 0x000fe20000201000 */
[----:B------:R-:W-:Y:S01]  /*b4a0*/  IMAD.IADD R3, R5, 0x1, R3 ;  /* 0x0000000105037824 */ /* 0x000fe200078e0203 */
[----:B0-----:R-:W-:Y:S01]  /*b4b0*/  ISETP.NE.U32.AND P0, PT, R28, RZ, PT ;  /* 0x000000ff1c00720c */ /* 0x001fe20003f05070 */
[----:B------:R-:W-:Y:S02]  /*b4c0*/  IMAD.MOV.U32 R5, RZ, RZ, -0x1 ;  /* 0xffffffffff057424 */ /* 0x000fe400078e00ff */
[----:B------:R-:W-:Y:S02]  /*b4d0*/  FMUL R0, R0, UR4 ;  /* 0x0000000400007c20 */ /* 0x000fe40008400000 */
[----:B------:R-:W0:Y:S01]  /*b4e0*/  LDC R15, c[0x0][0x148] ;  /* 0x00005200ff0f7b82 */ /* 0x000e220000000800 */
[----:B-1----:R-:W-:Y:S01]  /*b4f0*/  SHF.R.U64 R12, R4, R6, R3 ;  /* 0x00000006040c7219 */ /* 0x002fe20000001203 */
[----:B------:R1:W0:Y:S01]  /*b500*/  F2I.U32.TRUNC.NTZ R13, R0 ;  /* 0x00000000000d7305 */ /* 0x000222000020f000 */
[----:B------:R-:W-:-:S02]  /*b510*/  ISETP.NE.AND.EX P0, PT, R29, RZ, PT, P0 ;  /* 0x000000ff1d00720c */ /* 0x000fc40003f05300 */
[----:B------:R-:W-:-:S03]  /*b520*/  SHF.R.U32.HI R3, RZ, R6, R3 ;  /* 0x00000006ff037219 */ /* 0x000fc60000011603 */
[----:B------:R-:W0:Y:S01]  /*b530*/  LDC R20, c[0x0][0x600] ;  /* 0x00018000ff147b82 */ /* 0x000e220000000800 */
[-CC-:B--2---:R-:W-:Y:S02]  /*b540*/  SHF.R.U64 R10, R12, R8.reuse, R3.reuse ;  /* 0x000000080c0a7219 */ /* 0x184fe40000001203 */
[----:B------:R-:W-:-:S05]  /*b550*/  SHF.R.U32.HI R3, RZ, R8, R3 ;  /* 0x00000008ff037219 */ /* 0x000fca0000011603 */
[----:B------:R-:W2:Y:S01]  /*b560*/  LDC R25, c[0x0][0x648] ;  /* 0x00019200ff197b82 */ /* 0x000ea20000000800 */
[-C--:B----4-:R-:W-:Y:S02]  /*b570*/  SHF.L.U32 R4, R5, R26.reuse, RZ ;  /* 0x0000001a05047219 */ /* 0x090fe400000006ff */
[-CC-:B------:R-:W-:Y:S02]  /*b580*/  SHF.R.U64 R14, R10, R26.reuse, R3.reuse ;  /* 0x0000001a0a0e7219 */ /* 0x180fe40000001203 */
[----:B------:R-:W-:Y:S02]  /*b590*/  SHF.R.U32.HI R5, RZ, R26, R3 ;  /* 0x0000001aff057219 */ /* 0x000fe40000011603 */
[----:B------:R-:W-:Y:S01]  /*b5a0*/  LOP3.LUT R23, RZ, R4, RZ, 0x33, !PT ;  /* 0x00000004ff177212 */ /* 0x000fe200078e33ff */
[----:B------:R-:W4:Y:S01]  /*b5b0*/  LDC R27, c[0x0][0x638] ;  /* 0x00018e00ff1b7b82 */ /* 0x000f220000000800 */
[----:B------:R-:W-:Y:S01]  /*b5c0*/  SHF.L.U32 R26, R7, R26, RZ ;  /* 0x0000001a071a7219 */ /* 0x000fe200000006ff */
[----:B------:R-:W-:-:S06]  /*b5d0*/  IMAD.MOV.U32 R4, RZ, RZ, R14 ;  /* 0x000000ffff047224 */ /* 0x000fcc00078e000e */
[----:B------:R-:W0:Y:S01]  /*b5e0*/  LDC R30, c[0x0][0x610] ;  /* 0x00018400ff1e7b82 */ /* 0x000e220000000800 */
[----:B-1----:R-:W-:Y:S05]  /*b5f0*/  @!P0 BRA `(.L_x_327) ;  /* 0x0000000000288947 */ /* 0x002fea0003800000 */
[----:B------:R-:W1:Y:S02]  /*b600*/  LDC R3, c[0x0][0x64c] ;  /* 0x00019300ff037b82 */ /* 0x000e640000000800 */
        /* <DEDUP_REMOVED lines=9> */
.L_x_327:
[----:B------:R-:W1:Y:S01]  /*b6a0*/  LDC R3, c[0x0][0x65c] ;  /* 0x00019700ff037b82 */ /* 0x000e620000000800 */
[----:B--2---:R-:W-:Y:S01]  /*b6b0*/  SHF.R.U64 R0, R4, R25, R5 ;  /* 0x0000001904007219 */ /* 0x004fe20000001205 */
[----:B0-----:R-:W-:Y:S01]  /*b6c0*/  VIADD R7, R20, 0xffffffff ;  /* 0xffffffff14077836 */ /* 0x001fe20000000000 */
[----:B------:R-:W-:Y:S01]  /*b6d0*/  LOP3.LUT R5, R10, R23, RZ, 0xc0, !PT ;  /* 0x000000170a057212 */ /* 0x000fe200078ec0ff */
[----:B------:R-:W-:Y:S02]  /*b6e0*/  IMAD.MOV R13, RZ, RZ, -R13 ;  /* 0x000000ffff0d7224 */ /* 0x000fe400078e0a0d */
[----:B------:R-:W-:Y:S01]  /*b6f0*/  IMAD.MOV.U32 R4, RZ, RZ, 0x1 ;  /* 0x00000001ff047424 */ /* 0x000fe200078e00ff */
[----:B------:R-:W-:Y:S02]  /*b700*/  LOP3.LUT R12, R12, R7, RZ, 0xc0, !PT ;  /* 0x000000070c0c7212 */ /* 0x000fe400078ec0ff */
[----:B-1----:R-:W-:Y:S01]  /*b710*/  ISETP.NE.AND P0, PT, R3, 0x1, PT ;  /* 0x000000010300780c */ /* 0x002fe20003f05270 */
[----:B------:R-:W-:-:S02]  /*b720*/  IMAD.MOV R3, RZ, RZ, -R0 ;  /* 0x000000ffff037224 */ /* 0x000fc400078e0a00 */
[----:B------:R-:W-:Y:S02]  /*b730*/  IMAD R0, R26, R0, R5 ;  /* 0x000000001a007224 */ /* 0x000fe400078e0205 */
[----:B----4-:R-:W-:-:S04]  /*b740*/  IMAD R3, R3, R27, R14 ;  /* 0x0000001b03037224 */ /* 0x010fc800078e020e */
[----:B------:R-:W-:Y:S01]  /*b750*/  IMAD R5, R3, R20, R12 ;  /* 0x0000001403057224 */ /* 0x000fe200078e020c */
[----:B------:R-:W-:-:S03]  /*b760*/  PRMT R3, R4, 0x7610, R3 ;  /* 0x0000761004037816 */ /* 0x000fc60000000003 */
[----:B------:R-:W-:-:S04]  /*b770*/  @P0 IMAD R21, R15, R13, R24 ;  /* 0x0000000d0f150224 */ /* 0x000fc800078e0218 */
[----:B------:R-:W-:-:S05]  /*b780*/  IMAD R0, R0, R30, R21 ;  /* 0x0000001e00007224 */ /* 0x000fca00078e0215 */
[----:B------:R-:W-:Y:S02]  /*b790*/  SEL R23, R5, R0, !P0 ;  /* 0x0000000005177207 */ /* 0x000fe40004000000 */
[----:B------:R-:W-:-:S07]  /*b7a0*/  SEL R0, R0, R5, !P0 ;  /* 0x0000000500007207 */ /* 0x000fce0004000000 */
.L_x_325:
[----:B------:R4:W-:Y:S01]  /*b7b0*/  STL [R1], R0 ;  /* 0x0000000001007387 */ /* 0x0009e20000100800 */
[----:B------:R-:W-:-:S13]  /*b7c0*/  LOP3.LUT P0, RZ, R3, 0xff, RZ, 0xc0, !PT ;  /* 0x000000ff03ff7812 */ /* 0x000fda000780c0ff */
[----:B----4-:R-:W-:Y:S05]  /*b7d0*/  @P0 BRA `(.L_x_328) ;  /* 0xffffff5800bc0947 */ /* 0x010fea000383ffff */
[----:B------:R-:W-:Y:S05]  /*b7e0*/  EXIT ;  /* 0x000000000000794d */ /* 0x000fea0003800000 */
.L_x_7:
[----:B0-----:R-:W-:Y:S01]  /*b7f0*/  ULDC.64 UR4, c[0x0][0x650] ;  /* 0x0001940000047ab9 */ /* 0x001fe20000000a00 */
[----:B------:R-:W-:Y:S01]  /*b800*/  PRMT R8, RZ, 0x7610, R8 ;  /* 0x00007610ff087816 */ /* 0x000fe20000000008 */
[----:B------:R-:W-:Y:S01]  /*b810*/  IMAD.MOV.U32 R16, RZ, RZ, -0x1 ;  /* 0xffffffffff107424 */ /* 0x000fe200078e00ff */
[----:B------:R-:W-:Y:S01]  /*b820*/  ISETP.GE.U32.AND P0, PT, R19, UR4, PT ;  /* 0x0000000413007c0c */ /* 0x000fe2000bf06070 */
[----:B------:R-:W-:Y:S02]  /*b830*/  IMAD.MOV.U32 R17, RZ, RZ, -0x1 ;  /* 0xffffffffff117424 */ /* 0x000fe400078e00ff */
[----:B------:R-:W-:Y:S01]  /*b840*/  IMAD.MOV.U32 R6, RZ, RZ, -0x1 ;  /* 0xffffffffff067424 */ /* 0x000fe200078e00ff */
[----:B------:R-:W-:-:S13]  /*b850*/  ISETP.GE.U32.AND.EX P0, PT, R18, UR5, PT, P0 ;  /* 0x0000000512007c0c */ /* 0x000fda000bf06100 */
[----:B------:R-:W-:Y:S05]  /*b860*/  @P0 BRA `(.L_x_329) ;  /* 0x0000000400340947 */ /* 0x000fea0003800000 */
        /* <DEDUP_REMOVED lines=18> */
.L_x_330:
[----:B------:R-:W0:Y:S01]  /*b990*/  LDC.64 R26, c[0x0][0x640] ;  /* 0x00019000ff1a7b82 */ /* 0x000e220000000a00 */
[-C--:B------:R-:W-:Y:S01]  /*b9a0*/  SHF.R.U64 R21, R12, R16.reuse, R13 ;  /* 0x000000100c157219 */ /* 0x080fe2000000120d */
[----:B------:R-:W-:Y:S01]  /*b9b0*/  IMAD.MOV.U32 R8, RZ, RZ, R19 ;  /* 0x000000ffff087224 */ /* 0x000fe200078e0013 */
[----:B------:R-:W-:Y:S01]  /*b9c0*/  SHF.R.U32.HI R6, RZ, R16, R13 ;  /* 0x00000010ff067219 */ /* 0x000fe2000001160d */
[----:B------:R-:W-:Y:S01]  /*b9d0*/  IMAD.MOV.U32 R28, RZ, RZ, 0x1 ;  /* 0x00000001ff1c7424 */ /* 0x000fe200078e00ff */
[----:B------:R-:W-:-:S03]  /*b9e0*/  IADD3 R11, P0, RZ, -R21, RZ ;  /* 0x80000015ff0b7210 */ /* 0x000fc60007f1e0ff */
        /* <DEDUP_REMOVED lines=10> */
[----:B------:R-:W-:Y:S02]  /*ba90*/  ISETP.NE.AND.EX P0, PT, R27, RZ, PT, P0 ;  /* 0x000000ff1b00720c */ /* 0x000fe40003f05300 */
[----:B------:R-:W0:Y:S02]  /*baa0*/  LDC R16, c[0x0][0x600] ;  /* 0x00018000ff107b82 */ /* 0x000e240000000800 */
[-CC-:B-1----:R-:W-:Y:S01]  /*bab0*/  SHF.R.U64 R14, R8, R10.reuse, R9.reuse ;  /* 0x0000000a080e7219 */ /* 0x182fe20000001209 */
[----:B------:R-:W-:Y:S01]  /*bac0*/  IMAD.MOV.U32 R8, RZ, RZ, -0x1 ;  /* 0xffffffffff087424 */ /* 0x000fe200078e00ff */
[----:B------:R-:W-:-:S04]  /*bad0*/  SHF.R.U32.HI R9, RZ, R10, R9 ;  /* 0x0000000aff097219 */ /* 0x000fc80000011609 */
[----:B------:R-:W1:Y:S01]  /*bae0*/  LDC R22, c[0x0][0x648] ;  /* 0x00019200ff167b82 */ /* 0x000e620000000800 */
[-CC-:B--2---:R-:W-:Y:S02]  /*baf0*/  SHF.R.U64 R17, R14, R12.reuse, R9.reuse ;  /* 0x0000000c0e117219 */ /* 0x184fe40000001209 */
[----:B------:R-:W-:-:S05]  /*bb00*/  SHF.R.U32.HI R6, RZ, R12, R9 ;  /* 0x0000000cff067219 */ /* 0x000fca0000011609 */
[----:B------:R-:W2:Y:S01]  /*bb10*/  LDC R24, c[0x0][0x638] ;  /* 0x00018e00ff187b82 */ /* 0x000ea20000000800 */
[-C--:B---3--:R-:W-:Y:S02]  /*bb20*/  SHF.L.U32 R8, R8, R25.reuse, RZ ;  /* 0x0000001908087219 */ /* 0x088fe400000006ff */
[-CC-:B------:R-:W-:Y:S02]  /*bb30*/  SHF.R.U64 R23, R17, R25.reuse, R6.reuse ;  /* 0x0000001911177219 */ /* 0x180fe40000001206 */
[----:B------:R-:W-:Y:S02]  /*bb40*/  LOP3.LUT R30, RZ, R8, RZ, 0x33, !PT ;  /* 0x00000008ff1e7212 */ /* 0x000fe400078e33ff */
[----:B------:R-:W-:Y:S01]  /*bb50*/  SHF.R.U32.HI R9, RZ, R25, R6 ;  /* 0x00000019ff097219 */ /* 0x000fe20000011606 */
[----:B------:R-:W3:Y:S01]  /*bb60*/  LDC R29, c[0x0][0x610] ;  /* 0x00018400ff1d7b82 */ /* 0x000ee20000000800 */
[----:B------:R-:W-:Y:S01]  /*bb70*/  IMAD.MOV.U32 R8, RZ, RZ, R23 ;  /* 0x000000ffff087224 */ /* 0x000fe200078e0017 */
[----:B------:R-:W-:Y:S06]  /*bb80*/  @!P0 BRA `(.L_x_331) ;  /* 0x0000000000288947 */ /* 0x000fec0003800000 */
        /* <DEDUP_REMOVED lines=10> */
.L_x_331:
[----:B------:R-:W4:Y:S01]  /*bc30*/  LDC R10, c[0x0][0x65c] ;  /* 0x00019700ff0a7b82 */ /* 0x000f220000000800 */
[----:B-1----:R-:W-:Y:S01]  /*bc40*/  SHF.R.U64 R6, R8, R22, R9 ;  /* 0x0000001608067219 */ /* 0x002fe20000001209 */
[----:B0-----:R-:W-:Y:S01]  /*bc50*/  VIADD R9, R16, 0xffffffff ;  /* 0xffffffff10097836 */ /* 0x001fe20000000000 */
[----:B------:R-:W-:Y:S02]  /*bc60*/  SHF.L.U32 R28, R28, R25, RZ ;  /* 0x000000191c1c7219 */ /* 0x000fe400000006ff */
[----:B------:R-:W-:Y:S01]  /*bc70*/  LOP3.LUT R5, R17, R30, RZ, 0xc0, !PT ;  /* 0x0000001e11057212 */ /* 0x000fe200078ec0ff */
[----:B------:R-:W-:-:S04]  /*bc80*/  IMAD.MOV R8, RZ, RZ, -R6 ;  /* 0x000000ffff087224 */ /* 0x000fc800078e0a06 */
[----:B------:R-:W-:Y:S01]  /*bc90*/  IMAD R6, R28, R6, R5 ;  /* 0x000000061c067224 */ /* 0x000fe200078e0205 */
[----:B------:R-:W-:Y:S02]  /*bca0*/  LOP3.LUT R5, R14, R9, RZ, 0xc0, !PT ;  /* 0x000000090e057212 */ /* 0x000fe400078ec0ff */
[----:B----4-:R-:W-:-:S13]  /*bcb0*/  ISETP.NE.AND P0, PT, R10, 0x1, PT ;  /* 0x000000010a00780c */ /* 0x010fda0003f05270 */
[----:B------:R-:W-:Y:S02]  /*bcc0*/  @P0 IMAD R3, R7, R20, R4 ;  /* 0x0000001407030224 */ /* 0x000fe400078e0204 */
[----:B--2---:R-:W-:Y:S02]  /*bcd0*/  IMAD R4, R8, R24, R23 ;  /* 0x0000001808047224 */ /* 0x004fe400078e0217 */
[----:B---3--:R-:W-:Y:S02]  /*bce0*/  IMAD R3, R6, R29, R3 ;  /* 0x0000001d06037224 */ /* 0x008fe400078e0203 */
[----:B------:R-:W-:Y:S02]  /*bcf0*/  IMAD R4, R4, R16, R5 ;  /* 0x0000001004047224 */ /* 0x000fe400078e0205 */
[----:B------:R-:W-:Y:S02]  /*bd00*/  IMAD.MOV.U32 R8, RZ, RZ, 0x1 ;  /* 0x00000001ff087424 */ /* 0x000fe400078e00ff */
[----:B------:R-:W-:Y:S01]  /*bd10*/  IMAD.MOV.U32 R6, RZ, RZ, R21 ;  /* 0x000000ffff067224 */ /* 0x000fe200078e0015 */
[----:B------:R-:W-:-:S02]  /*bd20*/  SEL R17, R4, R3, !P0 ;  /* 0x0000000304117207 */ /* 0x000fc40004000000 */
[----:B------:R-:W-:-:S07]  /*bd30*/  SEL R16, R3, R4, !P0 ;  /* 0x0000000403107207 */ /* 0x000fce0004000000 */
.L_x_329:
[----:B------:R-:W-:-:S08]  /*bd40*/  NOP ;  /* 0x0000000000007918 */ /* 0x000fd00000000000 */
[----:B------:R-:W0:-:S00]  /*bd50*/  USETMAXREG.DEALLOC.CTAPOOL 0x28 ;  /* 0x00000028000079c8 */ /* 0x000e0000080e0500 */
[----:B0-----:R-:W-:-:S13]  /*bd60*/  ISETP.NE.AND P0, PT, R0, RZ, PT ;  /* 0x000000ff0000720c */ /* 0x001fda0003f05270 */
[----:B------:R-:W-:Y:S05]  /*bd70*/  @P0 EXIT ;  /* 0x000000000000094d */ /* 0x000fea0003800000 */
[----:B------:R-:W-:Y:S01]  /*bd80*/  LOP3.LUT P0, RZ, R8, 0xff, RZ, 0xc0, !PT ;  /* 0x000000ff08ff7812 */ /* 0x000fe2000780c0ff */
[----:B------:R-:W-:Y:S02]  /*bd90*/  IMAD.MOV.U32 R0, RZ, RZ, 0x1 ;  /* 0x00000001ff007424 */ /* 0x000fe400078e00ff */
[----:B------:R-:W-:-:S10]  /*bda0*/  IMAD.MOV.U32 R12, RZ, RZ, RZ ;  /* 0x000000ffff0c7224 */ /* 0x000fd400078e00ff */
[----:B------:R-:W-:Y:S05]  /*bdb0*/  @!P0 BRA `(.L_x_332) ;  /* 0x0000000c005c8947 */ /* 0x000fea0003800000 */
[----:B------:R-:W0:Y:S01]  /*bdc0*/  LDC R0, c[0x0][0x28c] ;  /* 0x0000a300ff007b82 */ /* 0x000e220000000800 */
[----:B------:R-:W1:Y:S01]  /*bdd0*/  S2R R8, SR_CgaCtaId ;  /* 0x0000000000087919 */ /* 0x000e620000008800 */
[----:B------:R-:W-:Y:S01]  /*bde0*/  ULDC UR5, c[0x0][0x658] ;  /* 0x0001960000057ab9 */ /* 0x000fe20000000800 */
[----:B------:R-:W-:Y:S01]  /*bdf0*/  UMOV UR7, 0xffffffff ;  /* 0xffffffff00077882 */ /* 0x000fe20000000000 */
[----:B------:R-:W-:Y:S01]  /*be00*/  ULDC UR6, c[0x0][0xc] ;  /* 0x0000030000067ab9 */ /* 0x000fe20000000800 */
[----:B------:R-:W-:Y:S01]  /*be10*/  USHF.L.U32 UR8, UR7, UR5, URZ ;  /* 0x0000000507087299 */ /* 0x000fe2000800063f */
[----:B------:R-:W-:Y:S01]  /*be20*/  IMAD.MOV.U32 R5, RZ, RZ, 0xc00 ;  /* 0x00000c00ff057424 */ /* 0x000fe200078e00ff */
[----:B------:R-:W-:Y:S01]  /*be30*/  UMOV UR9, 0x1 ;  /* 0x0000000100097882 */ /* 0x000fe20000000000 */
[----:B------:R-:W-:Y:S01]  /*be40*/  ULDC UR7, c[0x0][0x10] ;  /* 0x0000040000077ab9 */ /* 0x000fe20000000800 */
[----:B------:R-:W-:Y:S01]  /*be50*/  USHF.L.U32 UR18, UR9, UR5, URZ ;  /* 0x0000000509127299 */ /* 0x000fe2000800063f */
[----:B------:R-:W-:Y:S01]  /*be60*/  BSSY B0, `(.L_x_332) ;  /* 0x00000cc000007945 */ /* 0x000fe20003800000 */
[----:B------:R-:W-:Y:S01]  /*be70*/  UIMAD.WIDE.U32 UR6, UR6, UR7, URZ ;  /* 0x00000007060672a5 */ /* 0x000fe2000f8e003f */
[----:B------:R-:W-:Y:S01]  /*be80*/  IMAD.MOV.U32 R11, RZ, RZ, 0x1 ;  /* 0x00000001ff0b7424 */ /* 0x000fe200078e00ff */
[----:B------:R-:W-:Y:S01]  /*be90*/  ULDC UR5, c[0x0][0x14] ;  /* 0x0000050000057ab9 */ /* 0x000fe20000000800 */
[----:B------:R-:W-:Y:S01]  /*bea0*/  IMAD.MOV.U32 R12, RZ, RZ, RZ ;  /* 0x000000ffff0c7224 */ /* 0x000fe200078e00ff */
[----:B------:R-:W-:-:S02]  /*beb0*/  UIMAD.WIDE.U32 UR22, UR6, UR5, URZ ;  /* 0x00000005061672a5 */ /* 0x000fc4000f8e003f */
[----:B------:R-:W-:Y:S01]  /*bec0*/  UIMAD UR13, UR7, UR5, URZ ;  /* 0x00000005070d72a4 */ /* 0x000fe2000f8e023f */
[----:B------:R-:W-:Y:S01]  /*bed0*/  ULDC UR4, c[0x0][0x600] ;  /* 0x0001800000047ab9 */ /* 0x000fe20000000800 */
[----:B------:R-:W-:Y:S02]  /*bee0*/  ULOP3.LUT UR17, URZ, UR8, URZ, 0x33, !UPT ;  /* 0x000000083f117292 */ /* 0x000fe4000f8e333f */
[----:B------:R-:W-:Y:S01]  /*bef0*/  UIADD3 UR4, UR4, -0x1, URZ ;  /* 0xffffffff04047890 */ /* 0x000fe2000fffe03f */
[----:B0-----:R-:W-:Y:S01]  /*bf00*/  VIADD R0, R0, 0x3f ;  /* 0x0000003f00007836 */ /* 0x001fe20000000000 */
[----:B------:R-:W-:Y:S01]  /*bf10*/  UIADD3 UR13, UR23, UR13, URZ ;  /* 0x0000000d170d7290 */ /* 0x000fe2000fffe03f */
[----:B------:R-:W-:-:S03]  /*bf20*/  ULDC.64 UR24, c[0x0][0x198] ;  /* 0x0000660000187ab9 */ /* 0x000fc60000000a00 */
[----:B------:R-:W-:-:S04]  /*bf30*/  SHF.R.S32.HI R3, RZ, 0x1f, R0 ;  /* 0x0000001fff037819 */ /* 0x000fc80000011400 */
[----:B------:R-:W-:Y:S01]  /*bf40*/  LEA.HI R9, R3, R0, RZ, 0x6 ;  /* 0x0000000003097211 */ /* 0x000fe200078f30ff */
[----:B------:R-:W-:Y:S01]  /*bf50*/  IMAD.MOV.U32 R0, RZ, RZ, 0x1 ;  /* 0x00000001ff007424 */ /* 0x000fe200078e00ff */
[----:B-1----:R-:W-:Y:S02]  /*bf60*/  LOP3.LUT R8, R8, 0x1, RZ, 0xc0, !PT ;  /* 0x0000000108087812 */ /* 0x002fe400078ec0ff */
[----:B------:R-:W-:Y:S02]  /*bf70*/  SHF.R.S32.HI R9, RZ, 0x6, R9 ;  /* 0x00000006ff097819 */ /* 0x000fe40000011409 */
[----:B------:R-:W-:Y:S01]  /*bf80*/  LOP3.LUT R3, R2, 0x2, RZ, 0xfc, !PT ;  /* 0x0000000202037812 */ /* 0x000fe200078efcff */
[----:B------:R-:W-:Y:S02]  /*bf90*/  IMAD R10, R8, R5, 0x2a180 ;  /* 0x0002a180080a7424 */ /* 0x000fe400078e0205 */
[----:B------:R-:W-:-:S07]  /*bfa0*/  VIADD R13, R9, 0x1 ;  /* 0x00000001090d7836 */ /* 0x000fce0000000000 */
.L_x_343:
[----:B------:R-:W-:-:S03]  /*bfb0*/  UMOV UR5, 0xffffffff ;  /* 0xffffffff00057882 */ /* 0x000fc60000000000 */
[----:B------:R-:W-:Y:S05]  /*bfc0*/  BRA.DIV UR5, `(.L_x_333) ;  /* 0x00000012052c7947 */ /* 0x000fea000b800000 */
[----:B------:R-:W-:-:S13]  /*bfd0*/  ELECT P6, URZ, PT ;  /* 0x00000000003f782f */ /* 0x000fda00038c0000 */
.L_x_357:
[----:B------:R-:W0:Y:S01]  /*bfe0*/  LDC R4, c[0x0][0x28c] ;  /* 0x0000a300ff047b82 */ /* 0x000e220000000800 */
[----:B------:R-:W-:Y:S01]  /*bff0*/  BSSY B1, `(.L_x_334) ;  /* 0x000003a000017945 */ /* 0x000fe20003800000 */
[----:B0-----:R-:W-:-:S13]  /*c000*/  ISETP.LT.OR P6, PT, R4, 0x1, !P6 ;  /* 0x000000010400780c */ /* 0x001fda00077c1670 */
[----:B------:R-:W-:Y:S05]  /*c010*/  @P6 BRA `(.L_x_335) ;  /* 0x0000000000dc6947 */ /* 0x000fea0003800000 */
[----:B------:R-:W-:Y:S02]  /*c020*/  IMAD R17, R17, 0x2, R8 ;  /* 0x0000000211117824 */ /* 0x000fe400078e0208 */
[----:B------:R-:W-:Y:S02]  /*c030*/  IMAD R16, R16, 0x180, RZ ;  /* 0x0000018010107824 */ /* 0x000fe400078e02ff */
[----:B------:R-:W-:Y:S02]  /*c040*/  IMAD.MOV.U32 R22, RZ, RZ, RZ ;  /* 0x000000ffff167224 */ /* 0x000fe400078e00ff */
[----:B------:R-:W-:Y:S02]  /*c050*/  IMAD.MOV.U32 R4, RZ, RZ, R13 ;  /* 0x000000ffff047224 */ /* 0x000fe400078e000d */
[----:B------:R-:W-:Y:S02]  /*c060*/  IMAD.MOV.U32 R5, RZ, RZ, R0 ;  /* 0x000000ffff057224 */ /* 0x000fe400078e0000 */
[----:B------:R-:W-:-:S02]  /*c070*/  IMAD.MOV.U32 R7, RZ, RZ, R12 ;  /* 0x000000ffff077224 */ /* 0x000fc400078e000c */
[----:B------:R-:W-:-:S07]  /*c080*/  IMAD R17, R17, 0x30, RZ ;  /* 0x0000003011117824 */ /* 0x000fce00078e02ff */
.L_x_338:
[----:B------:R-:W0:Y:S01]  /*c090*/  S2R R15, SR_CgaCtaId ;  /* 0x00000000000f7919 */ /* 0x000e220000008800 */
[----:B------:R-:W-:Y:S01]  /*c0a0*/  MOV R14, 0x400 ;  /* 0x00000400000e7802 */ /* 0x000fe20000000f00 */
[----:B------:R-:W1:Y:S03]  /*c0b0*/  S2R R23, SR_TID.X ;  /* 0x0000000000177919 */ /* 0x000e660000002100 */
[----:B0-----:R-:W-:Y:S02]  /*c0c0*/  LEA R20, R15, R14, 0x18 ;  /* 0x0000000e0f147211 */ /* 0x001fe400078ec0ff */
[----:B------:R-:W-:Y:S02]  /*c0d0*/  SHF.L.U32 R14, R5, 0x1f, RZ ;  /* 0x0000001f050e7819 */ /* 0x000fe400000006ff */
[----:B-1----:R-:W-:Y:S01]  /*c0e0*/  LOP3.LUT P1, RZ, R23, 0x7f, RZ, 0xc0, !PT ;  /* 0x0000007f17ff7812 */ /* 0x002fe2000782c0ff */
[----:B------:R-:W-:-:S04]  /*c0f0*/  IMAD R21, R7, 0x8, R20 ;  /* 0x0000000807157824 */ /* 0x000fc800078e0214 */
[----:B------:R-:W0:Y:S08]  /*c100*/  SYNCS.PHASECHK.TRANS64.TRYWAIT P0, [R21+URZ+0x38], R14 ;  /* 0x0000380e150075a7 */ /* 0x000e30000800017f */
[----:B------:R-:W1:Y:S01]  /*c110*/  @!P1 LDC R15, c[0x0][0x500] ;  /* 0x00014000ff0f9b82 */ /* 0x000e620000000800 */
[----:B0-----:R-:W-:Y:S05]  /*c120*/  @!P0 BRA `(.L_x_336) ;  /* 0x0000000c00f48947 */ /* 0x001fea0003800000 */
.L_x_358:
[----:B0-----:R-:W-:Y:S01]  /*c130*/  PRMT R14, R3, 0x9910, RZ ;  /* 0x00009910030e7816 */ /* 0x001fe200000000ff */
[----:B-1----:R0:W-:Y:S03]  /*c140*/  @!P1 SYNCS.ARRIVE.TRANS64 RZ, [R21+URZ], R15 ;  /* 0x0000000f15ff99a7 */ /* 0x0021e6000800003f */
[----:B------:R-:W-:-:S13]  /*c150*/  ISETP.NE.AND P0, PT, R14, 0x2, PT ;  /* 0x000000020e00780c */ /* 0x000fda0003f05270 */
[----:B0-----:R-:W-:Y:S05]  /*c160*/  @P0 BRA `(.L_x_337) ;  /* 0x0000000000040947 */ /* 0x001fea0003800000 */
[----:B------:R-:W-:Y:S01]  /*c170*/  BPT.TRAP 0x1 ;  /* 0x000000040000795c */ /* 0x000fe20000300000 */
.L_x_337:
[----:B------:R-:W-:Y:S01]  /*c180*/  IMAD R14, R7, 0x6000, R20 ;  /* 0x00006000070e7824 */ /* 0x000fe200078e0214 */
[----:B------:R-:W-:Y:S01]  /*c190*/  R2UR UR19, R20 ;  /* 0x00000000141372ca */ /* 0x000fe200000e0000 */
[----:B------:R-:W-:Y:S01]  /*c1a0*/  VIADD R4, R4, 0xffffffff ;  /* 0xffffffff04047836 */ /* 0x000fe20000000000 */
[----:B------:R-:W-:Y:S01]  /*c1b0*/  R2UR UR9, R21 ;  /* 0x00000000150972ca */ /* 0x000fe200000e0000 */
[----:B------:R-:W-:Y:S01]  /*c1c0*/  UIADD3 UR6, UP0, UR24, 0xf0, URZ ;  /* 0x000000f018067890 */ /* 0x000fe2000ff1e03f */
[----:B------:R-:W-:Y:S01]  /*c1d0*/  R2UR UR5, R14 ;  /* 0x000000000e0572ca */ /* 0x000fe200000e0000 */
[C---:B------:R-:W-:Y:S01]  /*c1e0*/  IMAD R14, R7.reuse, 0x1800, R10 ;  /* 0x00001800070e7824 */ /* 0x040fe200078e020a */
[----:B------:R-:W-:Y:S01]  /*c1f0*/  R2UR UR11, R16 ;  /* 0x00000000100b72ca */ /* 0x000fe200000e0000 */
[----:B------:R-:W-:Y:S01]  /*c200*/  UIADD3 UR26, UP1, UR24, 0x1f0, URZ ;  /* 0x000001f0181a7890 */ /* 0x000fe2000ff3e03f */
[----:B------:R-:W-:Y:S01]  /*c210*/  R2UR UR10, R22 ;  /* 0x00000000160a72ca */ /* 0x000fe200000e0000 */
[----:B------:R-:W-:Y:S01]  /*c220*/  UIADD3.X UR7, URZ, UR25, URZ, UP0, !UPT ;  /* 0x000000193f077290 */ /* 0x000fe200087fe43f */
[----:B------:R-:W-:Y:S01]  /*c230*/  R2UR UR8, R14 ;  /* 0x000000000e0872ca */ /* 0x000fe200000e0000 */
[----:B------:R-:W-:Y:S01]  /*c240*/  VIADD R7, R7, 0x1 ;  /* 0x0000000107077836 */ /* 0x000fe20000000000 */
[----:B------:R-:W-:Y:S01]  /*c250*/  R2UR UR12, R6 ;  /* 0x00000000060c72ca */ /* 0x000fe200000e0000 */
[----:B------:R-:W-:Y:S01]  /*c260*/  UIADD3.X UR27, URZ, UR25, URZ, UP1, !UPT ;  /* 0x000000193f1b7290 */ /* 0x000fe20008ffe43f */
[----:B------:R-:W-:Y:S01]  /*c270*/  R2UR UR20, R17 ;  /* 0x00000000111472ca */ /* 0x000fe200000e0000 */
[----:B------:R-:W-:Y:S01]  /*c280*/  UMOV UR14, 0x0 ;  /* 0x00000000000e7882 */ /* 0x000fe20000000000 */
[----:B------:R-:W-:Y:S01]  /*c290*/  ISETP.GT.AND P1, PT, R4, 0x1, PT ;  /* 0x000000010400780c */ /* 0x000fe20003f24270 */
[----:B------:R-:W-:Y:S01]  /*c2a0*/  UIADD3 UR16, UR5, 0x180, URZ ;  /* 0x0000018005107890 */ /* 0x000fe2000fffe03f */
[C---:B------:R-:W-:Y:S01]  /*c2b0*/  ISETP.NE.AND P0, PT, R7.reuse, 0x7, PT ;  /* 0x000000070700780c */ /* 0x040fe20003f05270 */
[----:B------:R-:W-:Y:S01]  /*c2c0*/  UMOV UR15, 0x10000000 ;  /* 0x10000000000f7882 */ /* 0x000fe20000000000 */
[----:B------:R-:W-:Y:S01]  /*c2d0*/  UMOV UR21, 0x30000 ;  /* 0x0003000000157882 */ /* 0x000fe20000000000 */
[----:B------:R-:W-:Y:S01]  /*c2e0*/  VIADD R22, R22, 0x40 ;  /* 0x0000004016167836 */ /* 0x000fe20000000000 */
[----:B------:R-:W-:Y:S01]  /*c2f0*/  SEL R14, RZ, 0x1, P0 ;  /* 0x00000001ff0e7807 */ /* 0x000fe20000000000 */
[----:B------:R-:W-:Y:S01]  /*c300*/  UIADD3 UR5, UR19, UR8, URZ ;  /* 0x0000000813057290 */ /* 0x000fe2000fffe03f */
[----:B------:R-:W-:-:S02]  /*c310*/  SEL R7, R7, RZ, P0 ;  /* 0x000000ff07077207 */ /* 0x000fc40000000000 */
[----:B------:R-:W-:Y:S01]  /*c320*/  UMOV UR8, UR16 ;  /* 0x0000001000087c82 */ /* 0x000fe20008000000 */
[----:B------:R-:W-:Y:S01]  /*c330*/  LOP3.LUT R5, R5, R14, RZ, 0x3c, !PT ;  /* 0x0000000e05057212 */ /* 0x000fe200078e3cff */
[----:B------:R0:W-:Y:S02]  /*c340*/  UTMALDG.3D [UR8], [UR6], desc[UR14] ;  /* 0x00000e08060075b4 */ /* 0x0001e40008011000 */
[----:B0-----:R-:W-:Y:S01]  /*c350*/  UMOV UR11, UR20 ;  /* 0x00000014000b7c82 */ /* 0x001fe20008000000 */
[----:B------:R-:W-:Y:S02]  /*c360*/  UMOV UR8, UR5 ;  /* 0x0000000500087c82 */ /* 0x000fe40008000000 */
[----:B------:R0:W-:Y:S02]  /*c370*/  UTMALDG.3D.MULTICAST [UR8], [UR26], UR21, desc[UR14] ;  /* 0x00000e081a0073b4 */ /* 0x0001e40008011815 */
[----:B0-----:R-:W-:Y:S05]  /*c380*/  @P1 BRA `(.L_x_338) ;  /* 0xfffffffc00401947 */ /* 0x001fea000383ffff */
.L_x_335:
[----:B------:R-:W-:Y:S05]  /*c390*/  BSYNC B1 ;  /* 0x0000000000017941 */ /* 0x000fea0003800000 */
.L_x_334:
[----:B------:R-:W-:Y:S01]  /*c3a0*/  LOP3.LUT P1, RZ, R11, 0xff, RZ, 0xc0, !PT ;  /* 0x000000ff0bff7812 */ /* 0x000fe2000782c0ff */
[C---:B------:R-:W-:Y:S01]  /*c3b0*/  IMAD.IADD R12, R9.reuse, 0x1, R12 ;  /* 0x00000001090c7824 */ /* 0x040fe200078e020c */
[----:B------:R-:W-:Y:S01]  /*c3c0*/  ULDC.64 UR6, c[0x0][0x650] ;  /* 0x0001940000067ab9 */ /* 0x000fe20000000a00 */
[C---:B------:R-:W-:Y:S01]  /*c3d0*/  ISETP.GE.U32.AND P2, PT, R9.reuse, 0x7, PT ;  /* 0x000000070900780c */ /* 0x040fe20003f46070 */
[----:B------:R-:W-:Y:S01]  /*c3e0*/  BSSY B1, `(.L_x_339) ;  /* 0x0000071000017945 */ /* 0x000fe20003800000 */
[C---:B------:R-:W-:Y:S01]  /*c3f0*/  IMAD.WIDE.U32 R4, R12.reuse, 0x24924925, RZ ;  /* 0x249249250c047825 */ /* 0x040fe200078e00ff */
[C---:B------:R-:W-:Y:S02]  /*c400*/  ISETP.GT.U32.AND P0, PT, R12.reuse, 0x6, PT ;  /* 0x000000060c00780c */ /* 0x040fe40003f04070 */
[----:B------:R-:W-:Y:S01]  /*c410*/  PRMT R11, RZ, 0x7610, R11 ;  /* 0x00007610ff0b7816 */ /* 0x000fe2000000000b */
[----:B------:R-:W-:Y:S01]  /*c420*/  IMAD.IADD R4, R12, 0x1, -R5 ;  /* 0x000000010c047824 */ /* 0x000fe200078e0a05 */
[----:B------:R-:W-:Y:S01]  /*c430*/  ISETP.LT.U32.AND P0, PT, R9, 0x7, P0 ;  /* 0x000000070900780c */ /* 0x000fe20000701070 */
[----:B------:R-:W-:-:S02]  /*c440*/  IMAD.MOV.U32 R16, RZ, RZ, -0x1 ;  /* 0xffffffffff107424 */ /* 0x000fc400078e00ff */
[----:B------:R-:W0:Y:S01]  /*c450*/  @P1 S2R R7, SR_CgaCtaId ;  /* 0x0000000000071919 */ /* 0x000e220000008800 */
[----:B------:R-:W-:Y:S01]  /*c460*/  @P1 MOV R6, 0x400 ;  /* 0x0000040000061802 */ /* 0x000fe20000000f00 */
[----:B------:R-:W-:Y:S01]  /*c470*/  IMAD.MOV.U32 R17, RZ, RZ, -0x1 ;  /* 0xffffffffff117424 */ /* 0x000fe200078e00ff */
[----:B------:R-:W-:-:S04]  /*c480*/  LEA.HI R4, R4, R5, RZ, 0x1f ;  /* 0x0000000504047211 */ /* 0x000fc800078ff8ff */
[--C-:B------:R-:W-:Y:S02]  /*c490*/  SHF.R.U32.HI R5, RZ, 0x2, R4.reuse ;  /* 0x00000002ff057819 */ /* 0x100fe40000011604 */
[----:B------:R-:W-:-:S03]  /*c4a0*/  PRMT R4, RZ, 0x7610, R4 ;  /* 0x00007610ff047816 */ /* 0x000fc60000000004 */
[----:B------:R-:W-:Y:S01]  /*c4b0*/  IMAD R12, R5, -0x7, R12 ;  /* 0xfffffff9050c7824 */ /* 0x000fe200078e020c */
[----:B0-----:R-:W-:Y:S02]  /*c4c0*/  @P1 LEA R6, R7, R6, 0x18 ;  /* 0x0000000607061211 */ /* 0x001fe400078ec0ff */
[----:B------:R-:W-:Y:S02]  /*c4d0*/  SEL R7, RZ, 0x1, !P0 ;  /* 0x00000001ff077807 */ /* 0x000fe40004000000 */
[----:B------:R-:W-:Y:S01]  /*c4e0*/  IADD3 R19, P0, R19, UR22, RZ ;  /* 0x0000001613137c10 */ /* 0x000fe2000ff1e0ff */
[----:B------:R0:W-:Y:S01]  /*c4f0*/  @P1 SYNCS.ARRIVE.TRANS64.A1T0 RZ, [R6+URZ+0x88], RZ ;  /* 0x000088ff06ff19a7 */ /* 0x0001e2000810003f */
[----:B------:R-:W-:Y:S02]  /*c500*/  LOP3.LUT R0, R0, R7, RZ, 0x3c, !PT ;  /* 0x0000000700007212 */ /* 0x000fe400078e3cff */
[----:B------:R-:W-:Y:S02]  /*c510*/  IADD3.X R18, R18, UR13, RZ, P0, !PT ;  /* 0x0000000d12127c10 */ /* 0x000fe400087fe4ff */
[----:B------:R-:W-:-:S02]  /*c520*/  ISETP.GE.U32.AND P0, PT, R19, UR6, PT ;  /* 0x0000000613007c0c */ /* 0x000fc4000bf06070 */
[----:B------:R-:W-:Y:S01]  /*c530*/  @P2 LOP3.LUT R0, R0, 0x1, R5, 0x78, !PT ;  /* 0x0000000100002812 */ /* 0x000fe200078e7805 */
[----:B0-----:R-:W-:Y:S01]  /*c540*/  IMAD.MOV.U32 R6, RZ, RZ, -0x1 ;  /* 0xffffffffff067424 */ /* 0x001fe200078e00ff */
[----:B------:R-:W-:-:S13]  /*c550*/  ISETP.GE.U32.AND.EX P0, PT, R18, UR7, PT, P0 ;  /* 0x0000000712007c0c */ /* 0x000fda000bf06100 */
[----:B------:R-:W-:Y:S05]  /*c560*/  @P0 BRA `(.L_x_340) ;  /* 0x0000000400600947 */ /* 0x000fea0003800000 */
[----:B------:R-:W0:Y:S01]  /*c570*/  S2R R15, SR_CTAID.X ;  /* 0x00000000000f7919 */ /* 0x000e220000002500 */
[----:B------:R-:W-:Y:S01]  /*c580*/  ULDC.64 UR6, c[0x0][0x628] ;  /* 0x00018a0000067ab9 */ /* 0x000fe20000000a00 */
[----:B------:R-:W-:Y:S01]  /*c590*/  ULDC UR8, c[0x0][0x630] ;  /* 0x00018c0000087ab9 */ /* 0x000fe20000000800 */
[----:B------:R-:W-:Y:S01]  /*c5a0*/  ISETP.NE.U32.AND P0, PT, RZ, UR6, PT ;  /* 0x00000006ff007c0c */ /* 0x000fe2000bf05070 */
[----:B------:R-:W1:Y:S01]  /*c5b0*/  S2R R16, SR_CTAID.Y ;  /* 0x0000000000107919 */ /* 0x000e620000002600 */
[----:B------:R-:W-:Y:S01]  /*c5c0*/  ULDC UR9, c[0x0][0x150] ;  /* 0x0000540000097ab9 */ /* 0x000fe20000000800 */
[----:B------:R-:W-:Y:S01]  /*c5d0*/  IMAD.MOV.U32 R4, RZ, RZ, R19 ;  /* 0x000000ffff047224 */ /* 0x000fe200078e0013 */
[----:B------:R-:W-:Y:S01]  /*c5e0*/  ISETP.NE.AND.EX P0, PT, RZ, UR7, PT, P0 ;  /* 0x00000007ff007c0c */ /* 0x000fe2000bf05300 */
[----:B------:R-:W-:Y:S01]  /*c5f0*/  IMAD.MOV.U32 R5, RZ, RZ, R18 ;  /* 0x000000ffff057224 */ /* 0x000fe200078e0012 */
[----:B0-----:R-:W-:-:S11]  /*c600*/  I2FP.F32.U32 R20, R15 ;  /* 0x0000000f00147245 */ /* 0x001fd60000201000 */
[----:B------:R-:W-:Y:S05]  /*c610*/  @!P0 BRA `(.L_x_341) ;  /* 0x0000000000288947 */ /* 0x000fea0003800000 */
[----:B------:R-:W-:Y:S02]  /*c620*/  ULDC UR5, c[0x0][0x634] ;  /* 0x00018d0000057ab9 */ /* 0x000fe40000000800 */
[----:B------:R-:W-:-:S05]  /*c630*/  IADD3 R5, P0, R19, UR5, RZ ;  /* 0x0000000513057c10 */ /* 0x000fca000ff1e0ff */
[----:B------:R-:W-:-:S04]  /*c640*/  IMAD.X R17, RZ, RZ, R18, P0 ;  /* 0x000000ffff117224 */ /* 0x000fc800000e0612 */
[----:B------:R-:W-:-:S04]  /*c650*/  IMAD.WIDE.U32 R6, R17, UR6, RZ ;  /* 0x0000000611067c25 */ /* 0x000fc8000f8e00ff */
[----:B------:R-:W-:-:S04]  /*c660*/  IMAD.WIDE.U32 R6, P0, R5, UR7, R6 ;  /* 0x0000000705067c25 */ /* 0x000fc8000f800006 */
[----:B------:R-:W-:-:S04]  /*c670*/  IMAD.WIDE.U32 R4, R5, UR6, RZ ;  /* 0x0000000605047c25 */ /* 0x000fc8000f8e00ff */
[----:B------:R-:W-:Y:S01]  /*c680*/  IMAD.MOV.U32 R4, RZ, RZ, R7 ;  /* 0x000000ffff047224 */ /* 0x000fe200078e0007 */
[----:B------:R-:W-:Y:S01]  /*c690*/  IADD3 RZ, P1, R5, R6, RZ ;  /* 0x0000000605ff7210 */ /* 0x000fe20007f3e0ff */
[----:B------:R-:W-:-:S04]  /*c6a0*/  IMAD.X R5, RZ, RZ, RZ, P0 ;  /* 0x000000ffff057224 */ /* 0x000fc800000e06ff */
[----:B------:R-:W-:-:S08]  /*c6b0*/  IMAD.WIDE.U32.X R4, R17, UR7, R4, P1 ;  /* 0x0000000711047c25 */ /* 0x000fd000088e0404 */
.L_x_341:
[--C-:B------:R-:W-:Y:S01]  /*c6c0*/  SHF.R.U64 R14, R4, UR8, R5.reuse ;  /* 0x00000008040e7c19 */ /* 0x100fe20008001205 */
[----:B------:R-:W0:Y:S01]  /*c6d0*/  LDC R22, c[0x0][0x65c] ;  /* 0x00019700ff167b82 */ /* 0x000e220000000800 */
[----:B------:R-:W-:Y:S01]  /*c6e0*/  SHF.R.U32.HI R4, RZ, UR8, R5 ;  /* 0x00000008ff047c19 */ /* 0x000fe20008011605 */
[----:B------:R-:W-:Y:S01]  /*c6f0*/  FMUL R20, R20, UR9 ;  /* 0x0000000914147c20 */ /* 0x000fe20008400000 */
[----:B------:R-:W-:Y:S01]  /*c700*/  IADD3 R17, P0, RZ, -R14, RZ ;  /* 0x8000000eff117210 */ /* 0x000fe20007f1e0ff */
[----:B------:R-:W-:Y:S01]  /*c710*/  ULDC.64 UR6, c[0x0][0x620] ;  /* 0x0001880000067ab9 */ /* 0x000fe20000000a00 */
[----:B-1----:R-:W-:Y:S01]  /*c720*/  I2FP.F32.U32 R5, R16 ;  /* 0x0000001000057245 */ /* 0x002fe20000201000 */
[----:B------:R-:W-:Y:S02]  /*c730*/  ULDC UR5, c[0x0][0x154] ;  /* 0x0000550000057ab9 */ /* 0x000fe40000000800 */
[----:B------:R-:W-:Y:S01]  /*c740*/  IMAD.X R4, RZ, RZ, ~R4, P0 ;  /* 0x000000ffff047224 */ /* 0x000fe200000e0e04 */
[----:B------:R-:W1:Y:S01]  /*c750*/  LDC R6, c[0x0][0x144] ;  /* 0x00005100ff067b82 */ /* 0x000e620000000800 */
[----:B------:R-:W-:Y:S01]  /*c760*/  FMUL R21, R5, UR5 ;  /* 0x0000000505157c20 */ /* 0x000fe20008400000 */
[----:B------:R-:W2:Y:S01]  /*c770*/  F2I.U32.TRUNC.NTZ R20, R20 ;  /* 0x0000001400147305 */ /* 0x000ea2000020f000 */
[----:B------:R-:W-:Y:S01]  /*c780*/  IMAD R4, R4, UR6, RZ ;  /* 0x0000000604047c24 */ /* 0x000fe2000f8e02ff */
[----:B------:R-:W-:Y:S01]  /*c790*/  ULDC UR5, c[0x0][0x618] ;  /* 0x0001860000057ab9 */ /* 0x000fe20000000800 */
[----:B------:R-:W-:-:S02]  /*c7a0*/  IMAD.MOV.U32 R5, RZ, RZ, R18 ;  /* 0x000000ffff057224 */ /* 0x000fc400078e0012 */
[C---:B------:R-:W-:Y:S01]  /*c7b0*/  IMAD R7, R17.reuse, UR7, R4 ;  /* 0x0000000711077c24 */ /* 0x040fe2000f8e0204 */
[----:B------:R-:W3:Y:S01]  /*c7c0*/  LDC R23, c[0x0][0x148] ;  /* 0x00005200ff177b82 */ /* 0x000ee20000000800 */
[----:B------:R-:W-:Y:S01]  /*c7d0*/  IMAD.MOV.U32 R4, RZ, RZ, R19 ;  /* 0x000000ffff047224 */ /* 0x000fe200078e0013 */
[----:B------:R-:W4:Y:S03]  /*c7e0*/  F2I.U32.TRUNC.NTZ R21, R21 ;  /* 0x0000001500157305 */ /* 0x000f26000020f000 */
[----:B------:R-:W-:Y:S01]  /*c7f0*/  IMAD.WIDE.U32 R4, R17, UR6, R4 ;  /* 0x0000000611047c25 */ /* 0x000fe2000f8e0004 */
[----:B------:R-:W-:Y:S01]  /*c800*/  ULDC.64 UR6, c[0x0][0x640] ;  /* 0x0001900000067ab9 */ /* 0x000fe20000000a00 */
[----:B0-----:R-:W-:Y:S02]  /*c810*/  ISETP.NE.AND P2, PT, R22, 0x1, PT ;  /* 0x000000011600780c */ /* 0x001fe40003f45270 */
[----:B------:R-:W-:Y:S01]  /*c820*/  IMAD.IADD R5, R5, 0x1, R7 ;  /* 0x0000000105057824 */ /* 0x000fe200078e0207 */
[----:B------:R-:W-:Y:S01]  /*c830*/  ISETP.NE.U32.AND P0, PT, RZ, UR6, PT ;  /* 0x00000006ff007c0c */ /* 0x000fe2000bf05070 */
[----:B--2---:R-:W-:-:S03]  /*c840*/  IMAD.MOV R20, RZ, RZ, -R20 ;  /* 0x000000ffff147224 */ /* 0x004fc600078e0a14 */
[----:B------:R-:W-:Y:S02]  /*c850*/  ISETP.NE.AND.EX P0, PT, RZ, UR7, PT, P0 ;  /* 0x00000007ff007c0c */ /* 0x000fe4000bf05300 */
[----:B------:R-:W-:Y:S01]  /*c860*/  SHF.R.U64 R17, R4, UR5, R5 ;  /* 0x0000000504117c19 */ /* 0x000fe20008001205 */
[----:B-1----:R-:W-:Y:S01]  /*c870*/  IMAD R15, R6, R20, R15 ;  /* 0x00000014060f7224 */ /* 0x002fe200078e020f */
[----:B------:R-:W-:Y:S01]  /*c880*/  SHF.R.U32.HI R4, RZ, UR5, R5 ;  /* 0x00000005ff047c19 */ /* 0x000fe20008011605 */
[----:B------:R-:W-:Y:S01]  /*c890*/  ULDC UR5, c[0x0][0x608] ;  /* 0x0001820000057ab9 */ /* 0x000fe20000000800 */
[----:B----4-:R-:W-:Y:S02]  /*c8a0*/  IMAD.MOV R6, RZ, RZ, -R21 ;  /* 0x000000ffff067224 */ /* 0x010fe400078e0a15 */
[--C-:B------:R-:W-:Y:S02]  /*c8b0*/  SHF.R.U64 R20, R17, UR5, R4.reuse ;  /* 0x0000000511147c19 */ /* 0x100fe40008001204 */
[----:B------:R-:W-:Y:S01]  /*c8c0*/  SHF.R.U32.HI R5, RZ, UR5, R4 ;  /* 0x00000005ff057c19 */ /* 0x000fe20008011604 */
[----:B------:R-:W-:Y:S01]  /*c8d0*/  ULDC UR5, c[0x0][0x658] ;  /* 0x0001960000057ab9 */ /* 0x000fe20000000800 */
[----:B---3--:R-:W-:-:S02]  /*c8e0*/  @P2 IMAD R15, R23, R6, R16 ;  /* 0x00000006170f2224 */ /* 0x008fc400078e0210 */
[--C-:B------:R-:W-:Y:S02]  /*c8f0*/  SHF.R.U64 R16, R20, UR5, R5.reuse ;  /* 0x0000000514107c19 */ /* 0x100fe40008001205 */
[----:B------:R-:W-:-:S03]  /*c900*/  SHF.R.U32.HI R21, RZ, UR5, R5 ;  /* 0x00000005ff157c19 */ /* 0x000fc60008011605 */
[----:B------:R-:W-:Y:S02]  /*c910*/  IMAD.MOV.U32 R6, RZ, RZ, R16 ;  /* 0x000000ffff067224 */ /* 0x000fe400078e0010 */
[----:B------:R-:W-:Y:S01]  /*c920*/  IMAD.MOV.U32 R5, RZ, RZ, R21 ;  /* 0x000000ffff057224 */ /* 0x000fe200078e0015 */
[----:B------:R-:W-:Y:S06]  /*c930*/  @!P0 BRA `(.L_x_342) ;  /* 0x00000000002c8947 */ /* 0x000fec0003800000 */
        /* <DEDUP_REMOVED lines=9> */
[----:B------:R-:W-:-:S04]  /*c9d0*/  IMAD.WIDE.U32.X R4, R21, UR7, R4, P1 ;  /* 0x0000000715047c25 */ /* 0x000fc800088e0404 */
[----:B------:R-:W-:-:S07]  /*c9e0*/  IMAD.MOV.U32 R6, RZ, RZ, R4 ;  /* 0x000000ffff067224 */ /* 0x000fce00078e0004 */
.L_x_342:
[----:B------:R-:W-:Y:S01]  /*c9f0*/  ULDC UR5, c[0x0][0x648] ;  /* 0x0001920000057ab9 */ /* 0x000fe20000000800 */
[----:B------:R-:W-:Y:S01]  /*ca00*/  LOP3.LUT R4, R20, UR17, RZ, 0xc0, !PT ;  /* 0x0000001114047c12 */ /* 0x000fe2000f8ec0ff */
[----:B------:R-:W-:Y:S01]  /*ca10*/  ULDC UR6, c[0x0][0x610] ;  /* 0x0001840000067ab9 */ /* 0x000fe20000000800 */
[----:B------:R-:W-:Y:S01]  /*ca20*/  SHF.R.U64 R5, R6, UR5, R5 ;  /* 0x0000000506057c19 */ /* 0x000fe20008001205 */
[----:B------:R-:W-:Y:S01]  /*ca30*/  ULDC UR5, c[0x0][0x638] ;  /* 0x00018e0000057ab9 */ /* 0x000fe20000000800 */
[----:B------:R-:W-:Y:S01]  /*ca40*/  LOP3.LUT R17, R17, UR4, RZ, 0xc0, !PT ;  /* 0x0000000411117c12 */ /* 0x000fe2000f8ec0ff */
[----:B------:R-:W-:Y:S02]  /*ca50*/  IMAD.MOV.U32 R6, RZ, RZ, R14 ;  /* 0x000000ffff067224 */ /* 0x000fe400078e000e */
[----:B------:R-:W-:Y:S02]  /*ca60*/  IMAD.MOV R7, RZ, RZ, -R5 ;  /* 0x000000ffff077224 */ /* 0x000fe400078e0a05 */
[----:B------:R-:W-:-:S02]  /*ca70*/  IMAD R4, R5, UR18, R4 ;  /* 0x0000001205047c24 */ /* 0x000fc4000f8e0204 */
[----:B------:R-:W-:Y:S01]  /*ca80*/  IMAD R16, R7, UR5, R16 ;  /* 0x0000000507107c24 */ /* 0x000fe2000f8e0210 */
[----:B------:R-:W-:Y:S01]  /*ca90*/  ULDC UR5, c[0x0][0x600] ;  /* 0x0001800000057ab9 */ /* 0x000fe20000000800 */
[----:B------:R-:W-:Y:S02]  /*caa0*/  IMAD R15, R4, UR6, R15 ;  /* 0x00000006040f7c24 */ /* 0x000fe4000f8e020f */
[----:B------:R-:W-:Y:S02]  /*cab0*/  IMAD R16, R16, UR5, R17 ;  /* 0x0000000510107c24 */ /* 0x000fe4000f8e0211 */
[----:B------:R-:W-:-:S03]  /*cac0*/  IMAD.MOV.U32 R4, RZ, RZ, 0x1 ;  /* 0x00000001ff047424 */ /* 0x000fc600078e00ff */
[----:B------:R-:W-:Y:S02]  /*cad0*/  SEL R17, R16, R15, !P2 ;  /* 0x0000000f10117207 */ /* 0x000fe40005000000 */
[----:B------:R-:W-:-:S07]  /*cae0*/  SEL R16, R15, R16, !P2 ;  /* 0x000000100f107207 */ /* 0x000fce0005000000 */
.L_x_340:
[----:B------:R-:W-:Y:S05]  /*caf0*/  BSYNC B1 ;  /* 0x0000000000017941 */ /* 0x000fea0003800000 */
.L_x_339:
[----:B------:R-:W-:-:S13]  /*cb00*/  LOP3.LUT P0, RZ, R4, 0xff, RZ, 0xc0, !PT ;  /* 0x000000ff04ff7812 */ /* 0x000fda000780c0ff */
[----:B------:R-:W-:Y:S05]  /*cb10*/  @P0 BRA `(.L_x_343) ;  /* 0xfffffff400240947 */ /* 0x000fea000383ffff */
[----:B------:R-:W-:Y:S05]  /*cb20*/  BSYNC B0 ;  /* 0x0000000000007941 */ /* 0x000fea0003800000 */
.L_x_332:
[----:B------:R-:W-:-:S03]  /*cb30*/  UMOV UR5, 0xffffffff ;  /* 0xffffffff00057882 */ /* 0x000fc60000000000 */
[----:B------:R-:W-:Y:S05]  /*cb40*/  BRA.DIV UR5, `(.L_x_344) ;  /* 0x0000000605807947 */ /* 0x000fea000b800000 */
[----:B------:R-:W-:-:S13]  /*cb50*/  ELECT P6, URZ, PT ;  /* 0x00000000003f782f */ /* 0x000fda00038c0000 */
.L_x_361:
[----:B------:R-:W-:Y:S04]  /*cb60*/  BSSY B0, `(.L_x_345) ;  /* 0x0000046000007945 */ /* 0x000fe80003800000 */
[----:B------:R-:W-:Y:S05]  /*cb70*/  @!P6 BRA `(.L_x_346) ;  /* 0x000000040010e947 */ /* 0x000fea0003800000 */
[----:B------:R-:W-:-:S04]  /*cb80*/  LOP3.LUT R2, R2, 0x2, RZ, 0xfc, !PT ;  /* 0x0000000202027812 */ /* 0x000fc800078efcff */
[----:B------:R-:W-:-:S13]  /*cb90*/  ISETP.NE.AND P0, PT, R2, 0x3, PT ;  /* 0x000000030200780c */ /* 0x000fda0003f05270 */
[----:B------:R-:W-:Y:S05]  /*cba0*/  @!P0 BRA `(.L_x_347) ;  /* 0x0000000000048947 */ /* 0x000fea0003800000 */
[----:B------:R-:W-:Y:S01]  /*cbb0*/  BPT.TRAP 0x1 ;  /* 0x000000040000795c */ /* 0x000fe20000300000 */
.L_x_347:
[----:B------:R-:W0:Y:S01]  /*cbc0*/  S2R R3, SR_CgaCtaId ;  /* 0x0000000000037919 */ /* 0x000e220000008800 */
[----:B------:R-:W-:-:S04]  /*cbd0*/  MOV R2, 0x400 ;  /* 0x0000040000027802 */ /* 0x000fc80000000f00 */
[----:B0-----:R-:W-:Y:S02]  /*cbe0*/  LEA R3, R3, R2, 0x18 ;  /* 0x0000000203037211 */ /* 0x001fe400078ec0ff */
[----:B------:R-:W-:-:S03]  /*cbf0*/  SHF.L.U32 R2, R0, 0x1f, RZ ;  /* 0x0000001f00027819 */ /* 0x000fc600000006ff */
[----:B------:R-:W-:-:S04]  /*cc00*/  VIADD R3, R3, 0x38 ;  /* 0x0000003803037836 */ /* 0x000fc80000000000 */
[C---:B------:R-:W-:Y:S02]  /*cc10*/  IMAD R7, R12.reuse, 0x8, R3 ;  /* 0x000000080c077824 */ /* 0x040fe400078e0203 */
[----:B------:R-:W-:Y:S02]  /*cc20*/  VIADD R12, R12, 0x1 ;  /* 0x000000010c0c7836 */ /* 0x000fe40000000000 */
[----:B------:R-:W0:Y:S03]  /*cc30*/  SYNCS.PHASECHK.TRANS64.TRYWAIT P0, [R7+URZ], R2 ;  /* 0x00000002070075a7 */ /* 0x000e26000800017f */
[----:B------:R-:W-:-:S04]  /*cc40*/  ISETP.NE.AND P1, PT, R12, 0x7, PT ;  /* 0x000000070c00780c */ /* 0x000fc80003f25270 */
[----:B------:R-:W-:Y:S02]  /*cc50*/  SEL R5, RZ, 0x1, P1 ;  /* 0x00000001ff057807 */ /* 0x000fe40000800000 */
[----:B------:R-:W-:Y:S02]  /*cc60*/  SEL R12, R12, RZ, P1 ;  /* 0x000000ff0c0c7207 */ /* 0x000fe40000800000 */
[----:B------:R-:W-:-:S03]  /*cc70*/  LOP3.LUT R5, R0, R5, RZ, 0x3c, !PT ;  /* 0x0000000500057212 */ /* 0x000fc600078e3cff */
[----:B------:R-:W-:Y:S01]  /*cc80*/  IMAD R9, R12, 0x8, R3 ;  /* 0x000000080c097824 */ /* 0x000fe200078e0203 */
[----:B------:R-:W-:Y:S01]  /*cc90*/  SHF.L.U32 R4, R5, 0x1f, RZ ;  /* 0x0000001f05047819 */ /* 0x000fe200000006ff */
[----:B0-----:R-:W-:Y:S06]  /*cca0*/  @!P0 BRA `(.L_x_348) ;  /* 0x0000000400488947 */ /* 0x001fec0003800000 */
.L_x_362:
[----:B------:R-:W1:Y:S01]  /*ccb0*/  SYNCS.PHASECHK.TRANS64.TRYWAIT P0, [R9+URZ], R4 ;  /* 0x00000004090075a7 */ /* 0x000e62000800017f */
[----:B------:R-:W-:-:S05]  /*ccc0*/  VIADD R0, R12, 0x1 ;  /* 0x000000010c007836 */ /* 0x000fca0000000000 */
[----:B------:R-:W-:-:S04]  /*ccd0*/  ISETP.NE.AND P1, PT, R0, 0x7, PT ;  /* 0x000000070000780c */ /* 0x000fc80003f25270 */
[----:B0-----:R-:W-:Y:S02]  /*cce0*/  SEL R2, RZ, 0x1, P1 ;  /* 0x00000001ff027807 */ /* 0x001fe40000800000 */
[----:B------:R-:W-:Y:S02]  /*ccf0*/  SEL R0, R0, RZ, P1 ;  /* 0x000000ff00007207 */ /* 0x000fe40000800000 */
[----:B------:R-:W-:-:S03]  /*cd00*/  LOP3.LUT R7, R5, R2, RZ, 0x3c, !PT ;  /* 0x0000000205077212 */ /* 0x000fc600078e3cff */
[----:B------:R-:W-:Y:S01]  /*cd10*/  IMAD R6, R0, 0x8, R3 ;  /* 0x0000000800067824 */ /* 0x000fe200078e0203 */
[----:B------:R-:W-:Y:S01]  /*cd20*/  SHF.L.U32 R5, R7, 0x1f, RZ ;  /* 0x0000001f07057819 */ /* 0x000fe200000006ff */
[----:B-1----:R-:W-:Y:S06]  /*cd30*/  @!P0 BRA `(.L_x_349) ;  /* 0x0000000400388947 */ /* 0x002fec0003800000 */
.L_x_363:
[----:B------:R-:W1:Y:S01]  /*cd40*/  SYNCS.PHASECHK.TRANS64.TRYWAIT P0, [R6+URZ], R5 ;  /* 0x00000005060075a7 */ /* 0x000e62000800017f */
[----:B------:R-:W-:-:S05]  /*cd50*/  VIADD R0, R0, 0x1 ;  /* 0x0000000100007836 */ /* 0x000fca0000000000 */
[----:B------:R-:W-:-:S04]  /*cd60*/  ISETP.NE.AND P1, PT, R0, 0x7, PT ;  /* 0x000000070000780c */ /* 0x000fc80003f25270 */
[----:B------:R-:W-:Y:S02]  /*cd70*/  SEL R2, RZ, 0x1, P1 ;  /* 0x00000001ff027807 */ /* 0x000fe40000800000 */
[----:B------:R-:W-:Y:S02]  /*cd80*/  SEL R0, R0, RZ, P1 ;  /* 0x000000ff00007207 */ /* 0x000fe40000800000 */
[----:B------:R-:W-:-:S03]  /*cd90*/  LOP3.LUT R7, R7, R2, RZ, 0x3c, !PT ;  /* 0x0000000207077212 */ /* 0x000fc600078e3cff */
[----:B0-----:R-:W-:Y:S01]  /*cda0*/  IMAD R9, R0, 0x8, R3 ;  /* 0x0000000800097824 */ /* 0x001fe200078e0203 */
[----:B------:R-:W-:Y:S01]  /*cdb0*/  SHF.L.U32 R4, R7, 0x1f, RZ ;  /* 0x0000001f07047819 */ /* 0x000fe200000006ff */
[----:B-1----:R-:W-:Y:S06]  /*cdc0*/  @!P0 BRA `(.L_x_350) ;  /* 0x0000000400288947 */ /* 0x002fec0003800000 */
.L_x_364:
        /* <DEDUP_REMOVED lines=9> */
.L_x_365:
        /* <DEDUP_REMOVED lines=9> */
.L_x_366:
[----:B------:R-:W1:Y:S01]  /*cef0*/  SYNCS.PHASECHK.TRANS64.TRYWAIT P0, [R9+URZ], R4 ;  /* 0x00000004090075a7 */ /* 0x000e62000800017f */
[----:B------:R-:W-:-:S05]  /*cf00*/  VIADD R0, R0, 0x1 ;  /* 0x0000000100007836 */ /* 0x000fca0000000000 */
[----:B------:R-:W-:-:S04]  /*cf10*/  ISETP.NE.AND P1, PT, R0, 0x7, PT ;  /* 0x000000070000780c */ /* 0x000fc80003f25270 */
[----:B------:R-:W-:Y:S02]  /*cf20*/  SEL R2, RZ, 0x1, P1 ;  /* 0x00000001ff027807 */ /* 0x000fe40000800000 */
[----:B------:R-:W-:Y:S02]  /*cf30*/  SEL R0, R0, RZ, P1 ;  /* 0x000000ff00007207 */ /* 0x000fe40000800000 */
[----:B------:R-:W-:Y:S01]  /*cf40*/  LOP3.LUT R2, R7, R2, RZ, 0x3c, !PT ;  /* 0x0000000207027212 */ /* 0x000fe200078e3cff */
[----:B-1----:R-:W-:Y:S06]  /*cf50*/  @!P0 BRA `(.L_x_353) ;  /* 0x0000000400008947 */ /* 0x002fec0003800000 */
.L_x_367:
[----:B------:R-:W-:Y:S01]  /*cf60*/  IMAD R3, R0, 0x8, R3 ;  /* 0x0000000800037824 */ /* 0x000fe200078e0203 */
[----:B------:R-:W-:-:S07]  /*cf70*/  SHF.L.U32 R0, R2, 0x1f, RZ ;  /* 0x0000001f02007819 */ /* 0x000fce00000006ff */
.L_x_354:
[----:B--2---:R2:W3:Y:S02]  /*cf80*/  SYNCS.PHASECHK.TRANS64.TRYWAIT P0, [R3+URZ], R0 ;  /* 0x00000000030075a7 */ /* 0x0044e4000800017f */
[----:B---3--:R-:W-:Y:S05]  /*cf90*/  @!P0 NANOSLEEP.SYNCS 0x989680 ;  /* 0x009896800000895d */ /* 0x008fea0003900000 */
[----:B------:R-:W3:Y:S02]  /*cfa0*/  @!P0 SYNCS.PHASECHK.TRANS64 P0, [R3+URZ], R0 ;  /* 0x00000000030085a7 */ /* 0x000ee4000800007f */
[----:B---3--:R-:W-:Y:S05]  /*cfb0*/  @!P0 BRA `(.L_x_354) ;  /* 0xfffffffc00f08947 */ /* 0x008fea000383ffff */
.L_x_346:
[----:B------:R-:W-:Y:S05]  /*cfc0*/  BSYNC B0 ;  /* 0x0000000000007941 */ /* 0x000fea0003800000 */
.L_x_345:
[----:B------:R-:W-:Y:S05]  /*cfd0*/  EXIT ;  /* 0x000000000000794d */ /* 0x000fea0003800000 */
.L_x_21:
[----:B----4-:R4:W0:Y:S02]  /*cfe0*/  SYNCS.PHASECHK.TRANS64.TRYWAIT P1, [R3+URZ], R0 ;  /* 0x00000000030075a7 */ /* 0x010824000802017f */
[----:B0-----:R-:W-:Y:S05]  /*cff0*/  @!P1 NANOSLEEP.SYNCS 0x989680 ;  /* 0x009896800000995d */ /* 0x001fea0003900000 */
[----:B------:R-:W0:Y:S02]  /*d000*/  @!P1 SYNCS.PHASECHK.TRANS64 P1, [R3+URZ], R0 ;  /* 0x00000000030095a7 */ /* 0x000e24000802007f */
[----:B0-----:R-:W-:Y:S05]  /*d010*/  @!P1 BRA `(.L_x_21) ;  /* 0xfffffffc00f09947 */ /* 0x001fea000383ffff */
[----:B------:R-:W-:Y:S05]  /*d020*/  BRA `(.L_x_20) ;  /* 0xffffff4400787947 */ /* 0x000fea000383ffff */
.L_x_26:
[----:B-1----:R1:W4:Y:S02]  /*d030*/  SYNCS.PHASECHK.TRANS64.TRYWAIT P1, [R5+URZ], R4 ;  /* 0x00000004050075a7 */ /* 0x002324000802017f */
[----:B----4-:R-:W-:Y:S05]  /*d040*/  @!P1 NANOSLEEP.SYNCS 0x989680 ;  /* 0x009896800000995d */ /* 0x010fea0003900000 */
[----:B------:R-:W4:Y:S02]  /*d050*/  @!P1 SYNCS.PHASECHK.TRANS64 P1, [R5+URZ], R4 ;  /* 0x00000004050095a7 */ /* 0x000f24000802007f */
[----:B----4-:R-:W-:Y:S05]  /*d060*/  @!P1 BRA `(.L_x_26) ;  /* 0xfffffffc00f09947 */ /* 0x010fea000383ffff */
[----:B------:R-:W-:Y:S05]  /*d070*/  BRA `(.L_x_25) ;  /* 0xffffff4800807947 */ /* 0x000fea000383ffff */
.L_x_333:
[----:B------:R-:W-:Y:S01]  /*d080*/  BSSY B1, `(.L_x_355) ;  /* 0x0000006000017945 */ /* 0x000fe20003800000 */
[----:B------:R-:W-:-:S07]  /*d090*/  IMAD.MOV.U32 R15, RZ, RZ, -0x1 ;  /* 0xffffffffff0f7424 */ /* 0x000fce00078e00ff */
[----:B------:R-:W-:Y:S05]  /*d0a0*/  WARPSYNC.COLLECTIVE R15, `(.L_x_356) ;  /* 0x000000000f0c7348 */ /* 0x000fea0003c00000 */
[----:B------:R-:W-:Y:S02]  /*d0b0*/  ELECT P6, UR62, PT ;  /* 0x00000000003e782f */ /* 0x000fe400038c0000 */
[----:B------:R-:W-:Y:S01]  /*d0c0*/  MOV R14, UR62 ;  /* 0x0000003e000e7c02 */ /* 0x000fe20008000f00 */
[----:B------:R-:W-:Y:S10]  /*d0d0*/  ENDCOLLECTIVE ;  /* 0x000000000000791b */ /* 0x000ff40003800000 */
.L_x_356:
[----:B------:R-:W-:Y:S05]  /*d0e0*/  BSYNC B1 ;  /* 0x0000000000017941 */ /* 0x000fea0003800000 */
.L_x_355:
[----:B------:R-:W-:Y:S05]  /*d0f0*/  BRA `(.L_x_357) ;  /* 0xffffffec00b87947 */ /* 0x000fea000383ffff */
.L_x_336:
[----:B0-----:R0:W2:Y:S02]  /*d100*/  SYNCS.PHASECHK.TRANS64.TRYWAIT P0, [R21+URZ+0x38], R14 ;  /* 0x0000380e150075a7 */ /* 0x0010a4000800017f */
[----:B--2---:R-:W-:Y:S05]  /*d110*/  @!P0 NANOSLEEP.SYNCS 0x989680 ;  /* 0x009896800000895d */ /* 0x004fea0003900000 */
[----:B------:R-:W2:Y:S02]  /*d120*/  @!P0 SYNCS.PHASECHK.TRANS64 P0, [R21+URZ+0x38], R14 ;  /* 0x0000380e150085a7 */ /* 0x000ea4000800007f */
[----:B--2---:R-:W-:Y:S05]  /*d130*/  @!P0 BRA `(.L_x_336) ;  /* 0xfffffffc00f08947 */ /* 0x004fea000383ffff */
[----:B------:R-:W-:Y:S05]  /*d140*/  BRA `(.L_x_358) ;  /* 0xffffffec00f87947 */ /* 0x000fea000383ffff */
.L_x_344:
[----:B------:R-:W-:Y:S01]  /*d150*/  BSSY B0, `(.L_x_359) ;  /* 0x0000006000007945 */ /* 0x000fe20003800000 */
[----:B------:R-:W-:-:S07]  /*d160*/  IMAD.MOV.U32 R15, RZ, RZ, -0x1 ;  /* 0xffffffffff0f7424 */ /* 0x000fce00078e00ff */
[----:B------:R-:W-:Y:S05]  /*d170*/  WARPSYNC.COLLECTIVE R15, `(.L_x_360) ;  /* 0x000000000f0c7348 */ /* 0x000fea0003c00000 */
[----:B------:R-:W-:Y:S02]  /*d180*/  ELECT P6, UR62, PT ;  /* 0x00000000003e782f */ /* 0x000fe400038c0000 */
[----:B------:R-:W-:Y:S01]  /*d190*/  MOV R14, UR62 ;  /* 0x0000003e000e7c02 */ /* 0x000fe20008000f00 */
[----:B------:R-:W-:Y:S10]  /*d1a0*/  ENDCOLLECTIVE ;  /* 0x000000000000791b */ /* 0x000ff40003800000 */
.L_x_360:
[----:B------:R-:W-:Y:S05]  /*d1b0*/  BSYNC B0 ;  /* 0x0000000000007941 */ /* 0x000fea0003800000 */
.L_x_359:
[----:B------:R-:W-:Y:S05]  /*d1c0*/  BRA `(.L_x_361) ;  /* 0xfffffff800647947 */ /* 0x000fea000383ffff */
.L_x_348:
[----:B0-----:R0:W1:Y:S02]  /*d1d0*/  SYNCS.PHASECHK.TRANS64.TRYWAIT P0, [R7+URZ], R2 ;  /* 0x00000002070075a7 */ /* 0x001064000800017f */
[----:B-1----:R-:W-:Y:S05]  /*d1e0*/  @!P0 NANOSLEEP.SYNCS 0x989680 ;  /* 0x009896800000895d */ /* 0x002fea0003900000 */
[----:B------:R-:W1:Y:S02]  /*d1f0*/  @!P0 SYNCS.PHASECHK.TRANS64 P0, [R7+URZ], R2 ;  /* 0x00000002070085a7 */ /* 0x000e64000800007f */
[----:B-1----:R-:W-:Y:S05]  /*d200*/  @!P0 BRA `(.L_x_348) ;  /* 0xfffffffc00f08947 */ /* 0x002fea000383ffff */
[----:B------:R-:W-:Y:S05]  /*d210*/  BRA `(.L_x_362) ;  /* 0xfffffff800a47947 */ /* 0x000fea000383ffff */
.L_x_349:
[----:B0-----:R0:W1:Y:S02]  /*d220*/  SYNCS.PHASECHK.TRANS64.TRYWAIT P0, [R9+URZ], R4 ;  /* 0x00000004090075a7 */ /* 0x001064000800017f */
[----:B-1----:R-:W-:Y:S05]  /*d230*/  @!P0 NANOSLEEP.SYNCS 0x989680 ;  /* 0x009896800000895d */ /* 0x002fea0003900000 */
[----:B------:R-:W1:Y:S02]  /*d240*/  @!P0 SYNCS.PHASECHK.TRANS64 P0, [R9+URZ], R4 ;  /* 0x00000004090085a7 */ /* 0x000e64000800007f */
[----:B-1----:R-:W-:Y:S05]  /*d250*/  @!P0 BRA `(.L_x_349) ;  /* 0xfffffffc00f08947 */ /* 0x002fea000383ffff */
[----:B------:R-:W-:Y:S05]  /*d260*/  BRA `(.L_x_363) ;  /* 0xfffffff800b47947 */ /* 0x000fea000383ffff */
.L_x_350:
[----:B0-----:R0:W1:Y:S02]  /*d270*/  SYNCS.PHASECHK.TRANS64.TRYWAIT P0, [R6+URZ], R5 ;  /* 0x00000005060075a7 */ /* 0x001064000800017f */
[----:B-1----:R-:W-:Y:S05]  /*d280*/  @!P0 NANOSLEEP.SYNCS 0x989680 ;  /* 0x009896800000895d */ /* 0x002fea0003900000 */
[----:B------:R-:W1:Y:S02]  /*d290*/  @!P0 SYNCS.PHASECHK.TRANS64 P0, [R6+URZ], R5 ;  /* 0x00000005060085a7 */ /* 0x000e64000800007f */
[----:B-1----:R-:W-:Y:S05]  /*d2a0*/  @!P0 BRA `(.L_x_350) ;  /* 0xfffffffc00f08947 */ /* 0x002fea000383ffff */
[----:B------:R-:W-:Y:S05]  /*d2b0*/  BRA `(.L_x_364) ;  /* 0xfffffff800c47947 */ /* 0x000fea000383ffff */
.L_x_351:
[----:B0-----:R0:W1:Y:S02]  /*d2c0*/  SYNCS.PHASECHK.TRANS64.TRYWAIT P0, [R9+URZ], R4 ;  /* 0x00000004090075a7 */ /* 0x001064000800017f */
[----:B-1----:R-:W-:Y:S05]  /*d2d0*/  @!P0 NANOSLEEP.SYNCS 0x989680 ;  /* 0x009896800000895d */ /* 0x002fea0003900000 */
[----:B------:R-:W1:Y:S02]  /*d2e0*/  @!P0 SYNCS.PHASECHK.TRANS64 P0, [R9+URZ], R4 ;  /* 0x00000004090085a7 */ /* 0x000e64000800007f */
[----:B-1----:R-:W-:Y:S05]  /*d2f0*/  @!P0 BRA `(.L_x_351) ;  /* 0xfffffffc00f08947 */ /* 0x002fea000383ffff */
[----:B------:R-:W-:Y:S05]  /*d300*/  BRA `(.L_x_365) ;  /* 0xfffffff800d47947 */ /* 0x000fea000383ffff */
.L_x_352:
[----:B0-----:R0:W1:Y:S02]  /*d310*/  SYNCS.PHASECHK.TRANS64.TRYWAIT P0, [R6+URZ], R5 ;  /* 0x00000005060075a7 */ /* 0x001064000800017f */
[----:B-1----:R-:W-:Y:S05]  /*d320*/  @!P0 NANOSLEEP.SYNCS 0x989680 ;  /* 0x009896800000895d */ /* 0x002fea0003900000 */
[----:B------:R-:W1:Y:S02]  /*d330*/  @!P0 SYNCS.PHASECHK.TRANS64 P0, [R6+URZ], R5 ;  /* 0x00000005060085a7 */ /* 0x000e64000800007f */
[----:B-1----:R-:W-:Y:S05]  /*d340*/  @!P0 BRA `(.L_x_352) ;  /* 0xfffffffc00f08947 */ /* 0x002fea000383ffff */
[----:B------:R-:W-:Y:S05]  /*d350*/  BRA `(.L_x_366) ;  /* 0xfffffff800e47947 */ /* 0x000fea000383ffff */
.L_x_353:
[----:B-1----:R1:W2:Y:S02]  /*d360*/  SYNCS.PHASECHK.TRANS64.TRYWAIT P0, [R9+URZ], R4 ;  /* 0x00000004090075a7 */ /* 0x0022a4000800017f */
[----:B--2---:R-:W-:Y:S05]  /*d370*/  @!P0 NANOSLEEP.SYNCS 0x989680 ;  /* 0x009896800000895d */ /* 0x004fea0003900000 */
[----:B------:R-:W2:Y:S02]  /*d380*/  @!P0 SYNCS.PHASECHK.TRANS64 P0, [R9+URZ], R4 ;  /* 0x00000004090085a7 */ /* 0x000ea4000800007f */
[----:B--2---:R-:W-:Y:S05]  /*d390*/  @!P0 BRA `(.L_x_353) ;  /* 0xfffffffc00f08947 */ /* 0x004fea000383ffff */
[----:B------:R-:W-:Y:S05]  /*d3a0*/  BRA `(.L_x_367) ;  /* 0xfffffff800ec7947 */ /* 0x000fea000383ffff */
.L_x_368:
[----:B------:R-:W-:-:S00]  /*d3b0*/  BRA `(.L_x_368) ;  /* 0xfffffffc00fc7947 */ /* 0x000fc0000383ffff */
[----:B------:R-:W-:-:S00]  /*d3c0*/  NOP ;  /* 0x0000000000007918 */ /* 0x000fc00000000000 */
        /* <DEDUP_REMOVED lines=11> */
.L_x_369:


//--------------------- .nv.global.init           --------------------------
	.section	.nv.global.init,"aw",@progbits
.nv.global.init:
	.type		$str$22,@object
	.size		$str$22,($str$23 - $str$22)
$str$22:
        /*0000*/ 	.byte	0x6b, 0x5f, 0x74, 0x69, 0x6c, 0x65, 0x5f, 0x63, 0x6f, 0x75, 0x6e, 0x74, 0x20, 0x3e, 0x3d, 0x20
        /*0010*/ 	.byte	0x31, 0x00
	.type		$str$23,@object
	.size		$str$23,(__unnamed_1 - $str$23)
$str$23:
        /*0012*/ 	.byte	0x2f, 0x74, 0x6d, 0x70, 0x2f, 0x63, 0x75, 0x74, 0x6c, 0x61, 0x73, 0x73, 0x5f, 0x73, 0x77, 0x65
        /*0022*/ 	.byte	0x65, 0x70, 0x5f, 0x73, 0x72, 0x63, 0x2f, 0x69, 0x6e, 0x63, 0x6c, 0x75, 0x64, 0x65, 0x2f, 0x63
        /*0032*/ 	.byte	0x75, 0x74, 0x6c, 0x61, 0x73, 0x73, 0x2f, 0x67, 0x65, 0x6d, 0x6d, 0x2f, 0x63, 0x6f, 0x6c, 0x6c
        /*0042*/ 	.byte	0x65, 0x63, 0x74, 0x69, 0x76, 0x65, 0x2f, 0x73, 0x6d, 0x39, 0x30, 0x5f, 0x6d, 0x6d, 0x61, 0x5f
        /*0052*/ 	.byte	0x74, 0x6d, 0x61, 0x5f, 0x67, 0x6d, 0x6d, 0x61, 0x5f, 0x73, 0x73, 0x5f, 0x77, 0x61, 0x72, 0x70
        /*0062*/ 	.byte	0x73, 0x70, 0x65, 0x63, 0x69, 0x61, 0x6c, 0x69, 0x7a, 0x65, 0x64, 0x2e, 0x68, 0x70, 0x70, 0x00
	.type		__unnamed_1,@object
	.size		__unnamed_1,(.L_0 - __unnamed_1)
__unnamed_1:
        /*0072*/ 	.byte	0x76, 0x6f, 0x69, 0x64, 0x20, 0x63, 0x75, 0x74, 0x6c, 0x61, 0x73, 0x73, 0x3a, 0x3a, 0x67, 0x65
        /* <DEDUP_REMOVED lines=172> */
        /*0b42*/ 	.byte	0x64, 0x65, 0x6e, 0x74, 0x69, 0x74, 0x79, 0x5d, 0x00
.L_0:


//--------------------- .nv.shared._ZN7cutlass13device_kernelINS_4gemm6kernel13GemmUniversalIN4cute5tupleIJiiiiEEENS1_10collective13CollectiveMmaINS1_34MainloopSm90TmaGmmaWarpSpecializedILi7ENS5_IJNS4_1CILi2EEENSA_ILi1EEESC_EEENS1_35KernelTmaWarpSpecializedCooperativeEEENS5_IJNSA_ILi384EEENSA_ILi96EEENSA_ILi64EEEEEEaNS5_IJlSC_lEEEaSK_NS4_8TiledMMAINS4_8MMA_AtomIJNS4_4SM904GMMA26MMA_64x96x32_S32S8S8_SS_TNEEEENS4_6LayoutISD_NS5_IJSC_NSA_ILi0EEESS_EEEEENS5_IJNS4_10UnderscoreESV_SV_EEEEENS4_13SM90_TMA_LOADENS4_14ComposedLayoutINS4_7SwizzleILi2ELi4ELi3EEENS4_18smem_ptr_flag_bitsILi8EEENSR_INS5_IJNSA_ILi8EEESI_EEENS5_IJSI_SC_EEEEEEEvNS4_8identityENS4_23SM90_TMA_LOAD_MULTICASTES18_vS19_EENS_8epilogue10collective6detail29Sm90TmaWarpSpecializedAdapterINS1D_15DefaultEpilogueIaSK_SK_NS1C_6thread17LinearCombinationIaLi1EiiLNS1H_9ScaleType4KindE0ELNS_15FloatRoundStyleE2EaEENS1_15EpilogueDefaultEEEEEvvEEEEvNT_6ParamsE --------------------------
	.section	.nv.shared._ZN7cutlass13device_kernelINS_4gemm6kernel13GemmUniversalIN4cute5tupleIJiiiiEEENS1_10collective13CollectiveMmaINS1_34MainloopSm90TmaGmmaWarpSpecializedILi7ENS5_IJNS4_1CILi2EEENSA_ILi1EEESC_EEENS1_35KernelTmaWarpSpecializedCooperativeEEENS5_IJNSA_ILi384EEENSA_ILi96EEENSA_ILi64EEEEEEaNS5_IJlSC_lEEEaSK_NS4_8TiledMMAINS4_8MMA_AtomIJNS4_4SM904GMMA26MMA_64x96x32_S32S8S8_SS_TNEEEENS4_6LayoutISD_NS5_IJSC_NSA_ILi0EEESS_EEEEENS5_IJNS4_10UnderscoreESV_SV_EEEEENS4_13SM90_TMA_LOADENS4_14ComposedLayoutINS4_7SwizzleILi2ELi4ELi3EEENS4_18smem_ptr_flag_bitsILi8EEENSR_INS5_IJNSA_ILi8EEESI_EEENS5_IJSI_SC_EEEEEEEvNS4_8identityENS4_23SM90_TMA_LOAD_MULTICASTES18_vS19_EENS_8epilogue10collective6detail29Sm90TmaWarpSpecializedAdapterINS1D_15DefaultEpilogueIaSK_SK_NS1C_6thread17LinearCombinationIaLi1EiiLNS1H_9ScaleType4KindE0ELNS_15FloatRoundStyleE2EaEENS1_15EpilogueDefaultEEEEEvvEEEEvNT_6ParamsE,"aw",@nobits
	.sectionflags	@""
	.align	16
	.zero		1024


//--------------------- .nv.shared.reserved.0     --------------------------
	.section	.nv.shared.reserved.0,"aw",@nobits
	.weak		__nv_reservedSMEM_offset_0_alias
	.size		__nv_reservedSMEM_offset_0_alias, 0, 0
	.other		__nv_reservedSMEM_offset_0_alias,@"STO_CUDA_RESERVED_SHARED STV_DEFAULT"
__nv_reservedSMEM_offset_0_alias:
	.zero		0


//--------------------- .nv.global                --------------------------
	.section	.nv.global,"aw",@nobits
.nv.global:
	.type		_ZN40_INTERNAL_698aac9a_4_k_cu_29c434fe_149534cute1_E,@object
	.size		_ZN40_INTERNAL_698aac9a_4_k_cu_29c434fe_149534cute1_E,(_ZN40_INTERNAL_698aac9a_4_k_cu_29c434fe_149534cuda3std3__45__cpo6cbeginE - _ZN40_INTERNAL_698aac9a_4_k_cu_29c434fe_149534cute1_E)
_ZN40_INTERNAL_698aac9a_4_k_cu_29c434fe_149534cute1_E:
	.zero		1
	.type		_ZN40_INTERNAL_698aac9a_4_k_cu_29c434fe_149534cuda3std3__45__cpo6cbeginE,@object
	.size		_ZN40_INTERNAL_698aac9a_4_k_cu_29c434fe_149534cuda3std3__45__cpo6cbeginE,(_ZN40_INTERNAL_698aac9a_4_k_cu_29c434fe_149534cuda3std3__48in_placeE - _ZN40_INTERNAL_698aac9a_4_k_cu_29c434fe_149534cuda3std3__45__cpo6cbeginE)
_ZN40_INTERNAL_698aac9a_4_k_cu_29c434fe_149534cuda3std3__45__cpo6cbeginE:
	.zero		1
	.type		_ZN40_INTERNAL_698aac9a_4_k_cu_29c434fe_149534cuda3std3__48in_placeE,@object
	.size		_ZN40_INTERNAL_698aac9a_4_k_cu_29c434fe_149534cuda3std3__48in_placeE,(_ZN40_INTERNAL_698aac9a_4_k_cu_29c434fe_149534cuda3std6ranges3__45__cpo9iter_moveE - _ZN40_INTERNAL_698aac9a_4_k_cu_29c434fe_149534cuda3std3__48in_placeE)
_ZN40_INTERNAL_698aac9a_4_k_cu_29c434fe_149534cuda3std3__48in_placeE:
	.zero		1
	.type		_ZN40_INTERNAL_698aac9a_4_k_cu_29c434fe_149534cuda3std6ranges3__45__cpo9iter_moveE,@object
	.size		_ZN40_INTERNAL_698aac9a_4_k_cu_29c434fe_149534cuda3std6ranges3__45__cpo9iter_moveE,(_ZN40_INTERNAL_698aac9a_4_k_cu_29c434fe_149534cuda3std3__45__cpo5beginE - _ZN40_INTERNAL_698aac9a_4_k_cu_29c434fe_149534cuda3std6ranges3__45__cpo9iter_moveE)
_ZN40_INTERNAL_698aac9a_4_k_cu_29c434fe_149534cuda3std6ranges3__45__cpo9iter_moveE:
	.zero		1
	.type		_ZN40_INTERNAL_698aac9a_4_k_cu_29c434fe_149534cuda3std3__45__cpo5beginE,@object
	.size		_ZN40_INTERNAL_698aac9a_4_k_cu_29c434fe_149534cuda3std3__45__cpo5beginE,(_ZN40_INTERNAL_698aac9a_4_k_cu_29c434fe_149534cuda3std3__442_GLOBAL__N__698aac9a_4_k_cu_29c434fe_149536ignoreE - _ZN40_INTERNAL_698aac9a_4_k_cu_29c434fe_149534cuda3std3__45__cpo5beginE)
_ZN40_INTERNAL_698aac9a_4_k_cu_29c434fe_149534cuda3std3__45__cpo5beginE:
	.zero		1
	.type		_ZN40_INTERNAL_698aac9a_4_k_cu_29c434fe_149534cuda3std3__442_GLOBAL__N__698aac9a_4_k_cu_29c434fe_149536ignoreE,@object
	.size		_ZN40_INTERNAL_698aac9a_4_k_cu_29c434fe_149534cuda3std3__442_GLOBAL__N__698aac9a_4_k_cu_29c434fe_149536ignoreE,(_ZN40_INTERNAL_698aac9a_4_k_cu_29c434fe_149534cute7productE - _ZN40_INTERNAL_698aac9a_4_k_cu_29c434fe_149534cuda3std3__442_GLOBAL__N__698aac9a_4_k_cu_29c434fe_149536ignoreE)
_ZN40_INTERNAL_698aac9a_4_k_cu_29c434fe_149534cuda3std3__442_GLOBAL__N__698aac9a_4_k_cu_29c434fe_149536ignoreE:
	.zero		1
	.type		_ZN40_INTERNAL_698aac9a_4_k_cu_29c434fe_149534cute7productE,@object
	.size		_ZN40_INTERNAL_698aac9a_4_k_cu_29c434fe_149534cute7productE,(_ZN40_INTERNAL_698aac9a_4_k_cu_29c434fe_149534cuda3std3__45__cpo3endE - _ZN40_INTERNAL_698aac9a_4_k_cu_29c434fe_149534cute7productE)
_ZN40_INTERNAL_698aac9a_4_k_cu_29c434fe_149534cute7productE:
	.zero		1
	.type		_ZN40_INTERNAL_698aac9a_4_k_cu_29c434fe_149534cuda3std3__45__cpo3endE,@object
	.size		_ZN40_INTERNAL_698aac9a_4_k_cu_29c434fe_149534cuda3std3__45__cpo3endE,(_ZN40_INTERNAL_698aac9a_4_k_cu_29c434fe_149534cuda3std3__419piecewise_constructE - _ZN40_INTERNAL_698aac9a_4_k_cu_29c434fe_149534cuda3std3__45__cpo3endE)
_ZN40_INTERNAL_698aac9a_4_k_cu_29c434fe_149534cuda3std3__45__cpo3endE:
	.zero		1
	.type		_ZN40_INTERNAL_698aac9a_4_k_cu_29c434fe_149534cuda3std3__419piecewise_constructE,@object
	.size		_ZN40_INTERNAL_698aac9a_4_k_cu_29c434fe_149534cuda3std3__419piecewise_constructE,(_ZN40_INTERNAL_698aac9a_4_k_cu_29c434fe_149534cuda3std3__45__cpo4cendE - _ZN40_INTERNAL_698aac9a_4_k_cu_29c434fe_149534cuda3std3__419piecewise_constructE)
_ZN40_INTERNAL_698aac9a_4_k_cu_29c434fe_149534cuda3std3__419piecewise_constructE:
	.zero		1
	.type		_ZN40_INTERNAL_698aac9a_4_k_cu_29c434fe_149534cuda3std3__45__cpo4cendE,@object
	.size		_ZN40_INTERNAL_698aac9a_4_k_cu_29c434fe_149534cuda3std3__45__cpo4cendE,(_ZN40_INTERNAL_698aac9a_4_k_cu_29c434fe_149534cuda3std6ranges3__45__cpo4swapE - _ZN40_INTERNAL_698aac9a_4_k_cu_29c434fe_149534cuda3std3__45__cpo4cendE)
_ZN40_INTERNAL_698aac9a_4_k_cu_29c434fe_149534cuda3std3__45__cpo4cendE:
	.zero		1
	.type		_ZN40_INTERNAL_698aac9a_4_k_cu_29c434fe_149534cuda3std6ranges3__45__cpo4swapE,@object
	.size		_ZN40_INTERNAL_698aac9a_4_k_cu_29c434fe_149534cuda3std6ranges3__45__cpo4swapE,(.L_8 - _ZN40_INTERNAL_698aac9a_4_k_cu_29c434fe_149534cuda3std6ranges3__45__cpo4swapE)
_ZN40_INTERNAL_698aac9a_4_k_cu_29c434fe_149534cuda3std6ranges3__45__cpo4swapE:
	.zero		1
.L_8:


//--------------------- .nv.constant0._ZN7cutlass13device_kernelINS_4gemm6kernel13GemmUniversalIN4cute5tupleIJiiiiEEENS1_10collective13CollectiveMmaINS1_34MainloopSm90TmaGmmaWarpSpecializedILi7ENS5_IJNS4_1CILi2EEENSA_ILi1EEESC_EEENS1_35KernelTmaWarpSpecializedCooperativeEEENS5_IJNSA_ILi384EEENSA_ILi96EEENSA_ILi64EEEEEEaNS5_IJlSC_lEEEaSK_NS4_8TiledMMAINS4_8MMA_AtomIJNS4_4SM904GMMA26MMA_64x96x32_S32S8S8_SS_TNEEEENS4_6LayoutISD_NS5_IJSC_NSA_ILi0EEESS_EEEEENS5_IJNS4_10UnderscoreESV_SV_EEEEENS4_13SM90_TMA_LOADENS4_14ComposedLayoutINS4_7SwizzleILi2ELi4ELi3EEENS4_18smem_ptr_flag_bitsILi8EEENSR_INS5_IJNSA_ILi8EEESI_EEENS5_IJSI_SC_EEEEEEEvNS4_8identityENS4_23SM90_TMA_LOAD_MULTICASTES18_vS19_EENS_8epilogue10collective6detail29Sm90TmaWarpSpecializedAdapterINS1D_15DefaultEpilogueIaSK_SK_NS1C_6thread17LinearCombinationIaLi1EiiLNS1H_9ScaleType4KindE0ELNS_15FloatRoundStyleE2EaEENS1_15EpilogueDefaultEEEEEvvEEEEvNT_6ParamsE --------------------------
	.section	.nv.constant0._ZN7cutlass13device_kernelINS_4gemm6kernel13GemmUniversalIN4cute5tupleIJiiiiEEENS1_10collective13CollectiveMmaINS1_34MainloopSm90TmaGmmaWarpSpecializedILi7ENS5_IJNS4_1CILi2EEENSA_ILi1EEESC_EEENS1_35KernelTmaWarpSpecializedCooperativeEEENS5_IJNSA_ILi384EEENSA_ILi96EEENSA_ILi64EEEEEEaNS5_IJlSC_lEEEaSK_NS4_8TiledMMAINS4_8MMA_AtomIJNS4_4SM904GMMA26MMA_64x96x32_S32S8S8_SS_TNEEEENS4_6LayoutISD_NS5_IJSC_NSA_ILi0EEESS_EEEEENS5_IJNS4_10UnderscoreESV_SV_EEEEENS4_13SM90_TMA_LOADENS4_14ComposedLayoutINS4_7SwizzleILi2ELi4ELi3EEENS4_18smem_ptr_flag_bitsILi8EEENSR_INS5_IJNSA_ILi8EEESI_EEENS5_IJSI_SC_EEEEEEEvNS4_8identityENS4_23SM90_TMA_LOAD_MULTICASTES18_vS19_EENS_8epilogue10collective6detail29Sm90TmaWarpSpecializedAdapterINS1D_15DefaultEpilogueIaSK_SK_NS1C_6thread17LinearCombinationIaLi1EiiLNS1H_9ScaleType4KindE0ELNS_15FloatRoundStyleE2EaEENS1_15EpilogueDefaultEEEEEvvEEEEvNT_6ParamsE,"a",@progbits
	.sectionflags	@""
	.align	4
.nv.constant0._ZN7cutlass13device_kernelINS_4gemm6kernel13GemmUniversalIN4cute5tupleIJiiiiEEENS1_10collective13CollectiveMmaINS1_34MainloopSm90TmaGmmaWarpSpecializedILi7ENS5_IJNS4_1CILi2EEENSA_ILi1EEESC_EEENS1_35KernelTmaWarpSpecializedCooperativeEEENS5_IJNSA_ILi384EEENSA_ILi96EEENSA_ILi64EEEEEEaNS5_IJlSC_lEEEaSK_NS4_8TiledMMAINS4_8MMA_AtomIJNS4_4SM904GMMA26MMA_64x96x32_S32S8S8_SS_TNEEEENS4_6LayoutISD_NS5_IJSC_NSA_ILi0EEESS_EEEEENS5_IJNS4_10UnderscoreESV_SV_EEEEENS4_13SM90_TMA_LOADENS4_14ComposedLayoutINS4_7SwizzleILi2ELi4ELi3EEENS4_18smem_ptr_flag_bitsILi8EEENSR_INS5_IJNSA_ILi8EEESI_EEENS5_IJSI_SC_EEEEEEEvNS4_8identityENS4_23SM90_TMA_LOAD_MULTICASTES18_vS19_EENS_8epilogue10collective6detail29Sm90TmaWarpSpecializedAdapterINS1D_15DefaultEpilogueIaSK_SK_NS1C_6thread17LinearCombinationIaLi1EiiLNS1H_9ScaleType4KindE0ELNS_15FloatRoundStyleE2EaEENS1_15EpilogueDefaultEEEEEvvEEEEvNT_6ParamsE:
	.zero		1664


//--------------------- SYMBOLS --------------------------

	.type		.nv.reservedSmem.offset0,@object
	.size		.nv.reservedSmem.offset0,0x4
	.type		__assertfail,@function
